	.headerflags	@"EF_CUDA_TEXMODE_UNIFIED EF_CUDA_64BIT_ADDRESS EF_CUDA_SM89 EF_CUDA_VIRTUAL_SM(EF_CUDA_SM89)"
	.elftype	@"ET_EXEC"


//--------------------- .nv.info                  --------------------------
	.section	.nv.info,"",@"SHT_CUDA_INFO"
	.align	4


	//----- nvinfo : EIATTR_REGCOUNT
	.align		4
        /*0000*/ 	.byte	0x04, 0x2f
        /*0002*/ 	.short	(.L_31 - .L_30)
	.align		4
.L_30:
        /*0004*/ 	.word	index@(eval_multi_expr_kernel)
        /*0008*/ 	.word	0x0000002c


	//----- nvinfo : EIATTR_MIN_STACK_SIZE
	.align		4
.L_31:
        /*000c*/ 	.byte	0x04, 0x12
        /*000e*/ 	.short	(.L_33 - .L_32)
	.align		4
.L_32:
        /*0010*/ 	.word	index@($__internal_2_$__cuda_sm3x_div_rn_noftz_f32_slowpath)
        /*0014*/ 	.word	0x00000000


	//----- nvinfo : EIATTR_FRAME_SIZE
	.align		4
.L_33:
        /*0018*/ 	.byte	0x04, 0x11
        /*001a*/ 	.short	(.L_35 - .L_34)
	.align		4
.L_34:
        /*001c*/ 	.word	index@($__internal_2_$__cuda_sm3x_div_rn_noftz_f32_slowpath)
        /*0020*/ 	.word	0x00000000


	//----- nvinfo : EIATTR_MIN_STACK_SIZE
	.align		4
.L_35:
        /*0024*/ 	.byte	0x04, 0x12
        /*0026*/ 	.short	(.L_37 - .L_36)
	.align		4
.L_36:
        /*0028*/ 	.word	index@($__internal_1_$__cuda_sm20_sqrt_rn_f32_slowpath)
        /*002c*/ 	.word	0x00000000


	//----- nvinfo : EIATTR_FRAME_SIZE
	.align		4
.L_37:
        /*0030*/ 	.byte	0x04, 0x11
        /*0032*/ 	.short	(.L_39 - .L_38)
	.align		4
.L_38:
        /*0034*/ 	.word	index@($__internal_1_$__cuda_sm20_sqrt_rn_f32_slowpath)
        /*0038*/ 	.word	0x00000000


	//----- nvinfo : EIATTR_MIN_STACK_SIZE
	.align		4
.L_39:
        /*003c*/ 	.byte	0x04, 0x12
        /*003e*/ 	.short	(.L_41 - .L_40)
	.align		4
.L_40:
        /*0040*/ 	.word	index@($__internal_0_$__cuda_sm20_rcp_rn_f32_slowpath)
        /*0044*/ 	.word	0x00000000


	//----- nvinfo : EIATTR_FRAME_SIZE
	.align		4
.L_41:
        /*0048*/ 	.byte	0x04, 0x11
        /*004a*/ 	.short	(.L_43 - .L_42)
	.align		4
.L_42:
        /*004c*/ 	.word	index@($__internal_0_$__cuda_sm20_rcp_rn_f32_slowpath)
        /*0050*/ 	.word	0x00000000


	//----- nvinfo : EIATTR_MIN_STACK_SIZE
	.align		4
.L_43:
        /*0054*/ 	.byte	0x04, 0x12
        /*0056*/ 	.short	(.L_45 - .L_44)
	.align		4
.L_44:
        /*0058*/ 	.word	index@($eval_multi_expr_kernel$_Z9loose_logf)
        /*005c*/ 	.word	0x00000000


	//----- nvinfo : EIATTR_FRAME_SIZE
	.align		4
.L_45:
        /*0060*/ 	.byte	0x04, 0x11
        /*0062*/ 	.short	(.L_47 - .L_46)
	.align		4
.L_46:
        /*0064*/ 	.word	index@($eval_multi_expr_kernel$_Z9loose_logf)
        /*0068*/ 	.word	0x00000000


	//----- nvinfo : EIATTR_MIN_STACK_SIZE
	.align		4
.L_47:
        /*006c*/ 	.byte	0x04, 0x12
        /*006e*/ 	.short	(.L_49 - .L_48)
	.align		4
.L_48:
        /*0070*/ 	.word	index@($eval_multi_expr_kernel$_Z9loose_invf)
        /*0074*/ 	.word	0x00000000


	//----- nvinfo : EIATTR_FRAME_SIZE
	.align		4
.L_49:
        /*0078*/ 	.byte	0x04, 0x11
        /*007a*/ 	.short	(.L_51 - .L_50)
	.align		4
.L_50:
        /*007c*/ 	.word	index@($eval_multi_expr_kernel$_Z9loose_invf)
        /*0080*/ 	.word	0x00000000


	//----- nvinfo : EIATTR_MIN_STACK_SIZE
	.align		4
.L_51:
        /*0084*/ 	.byte	0x04, 0x12
        /*0086*/ 	.short	(.L_53 - .L_52)
	.align		4
.L_52:
        /*0088*/ 	.word	index@($eval_multi_expr_kernel$_Z9loose_divff)
        /*008c*/ 	.word	0x00000000


	//----- nvinfo : EIATTR_FRAME_SIZE
	.align		4
.L_53:
        /*0090*/ 	.byte	0x04, 0x11
        /*0092*/ 	.short	(.L_55 - .L_54)
	.align		4
.L_54:
        /*0094*/ 	.word	index@($eval_multi_expr_kernel$_Z9loose_divff)
        /*0098*/ 	.word	0x00000000


	//----- nvinfo : EIATTR_MIN_STACK_SIZE
	.align		4
.L_55:
        /*009c*/ 	.byte	0x04, 0x12
        /*009e*/ 	.short	(.L_57 - .L_56)
	.align		4
.L_56:
        /*00a0*/ 	.word	index@($eval_multi_expr_kernel$_Z9clamp_valf)
        /*00a4*/ 	.word	0x00000000


	//----- nvinfo : EIATTR_FRAME_SIZE
	.align		4
.L_57:
        /*00a8*/ 	.byte	0x04, 0x11
        /*00aa*/ 	.short	(.L_59 - .L_58)
	.align		4
.L_58:
        /*00ac*/ 	.word	index@($eval_multi_expr_kernel$_Z9clamp_valf)
        /*00b0*/ 	.word	0x00000000


	//----- nvinfo : EIATTR_MIN_STACK_SIZE
	.align		4
.L_59:
        /*00b4*/ 	.byte	0x04, 0x12
        /*00b6*/ 	.short	(.L_61 - .L_60)
	.align		4
.L_60:
        /*00b8*/ 	.word	index@($eval_multi_expr_kernel$_Z8safe_invf)
        /*00bc*/ 	.word	0x00000000


	//----- nvinfo : EIATTR_FRAME_SIZE
	.align		4
.L_61:
        /*00c0*/ 	.byte	0x04, 0x11
        /*00c2*/ 	.short	(.L_63 - .L_62)
	.align		4
.L_62:
        /*00c4*/ 	.word	index@($eval_multi_expr_kernel$_Z8safe_invf)
        /*00c8*/ 	.word	0x00000000


	//----- nvinfo : EIATTR_MIN_STACK_SIZE
	.align		4
.L_63:
        /*00cc*/ 	.byte	0x04, 0x12
        /*00ce*/ 	.short	(.L_65 - .L_64)
	.align		4
.L_64:
        /*00d0*/ 	.word	index@($eval_multi_expr_kernel$_Z8apply_opiff)
        /*00d4*/ 	.word	0x00000000


	//----- nvinfo : EIATTR_FRAME_SIZE
	.align		4
.L_65:
        /*00d8*/ 	.byte	0x04, 0x11
        /*00da*/ 	.short	(.L_67 - .L_66)
	.align		4
.L_66:
        /*00dc*/ 	.word	index@($eval_multi_expr_kernel$_Z8apply_opiff)
        /*00e0*/ 	.word	0x00000000


	//----- nvinfo : EIATTR_MIN_STACK_SIZE
	.align		4
.L_67:
        /*00e4*/ 	.byte	0x04, 0x12
        /*00e6*/ 	.short	(.L_69 - .L_68)
	.align		4
.L_68:
        /*00e8*/ 	.word	index@(eval_multi_expr_kernel)
        /*00ec*/ 	.word	0x00000020


	//----- nvinfo : EIATTR_FRAME_SIZE
	.align		4
.L_69:
        /*00f0*/ 	.byte	0x04, 0x11
        /*00f2*/ 	.short	(.L_71 - .L_70)
	.align		4
.L_70:
        /*00f4*/ 	.word	index@(eval_multi_expr_kernel)
        /*00f8*/ 	.word	0x00000020


	//----- nvinfo : EIATTR_MIN_STACK_SIZE
	.align		4
.L_71:
        /*00fc*/ 	.byte	0x04, 0x12
        /*00fe*/ 	.short	(.L_73 - .L_72)
	.align		4
.L_72:
        /*0100*/ 	.word	index@(eval_multi_expr_kernel)
        /*0104*/ 	.word	0x00000020
.L_73:


//--------------------- .nv.info.eval_multi_expr_kernel --------------------------
	.section	.nv.info.eval_multi_expr_kernel,"",@"SHT_CUDA_INFO"
	.sectionflags	@""
	.align	4


	//----- nvinfo : EIATTR_CUDA_API_VERSION
	.align		4
        /*0000*/ 	.byte	0x04, 0x37
        /*0002*/ 	.short	(.L_75 - .L_74)
.L_74:
        /*0004*/ 	.word	0x0000007c


	//----- nvinfo : EIATTR_PARAM_CBANK
	.align		4
.L_75:
        /*0008*/ 	.byte	0x04, 0x0a
        /*000a*/ 	.short	(.L_77 - .L_76)
	.align		4
.L_76:
        /*000c*/ 	.word	index@(.nv.constant0.eval_multi_expr_kernel)
        /*0010*/ 	.short	0x0160
        /*0012*/ 	.short	0x0020


	//----- nvinfo : EIATTR_CBANK_PARAM_SIZE
	.align		4
.L_77:
        /*0014*/ 	.byte	0x03, 0x19
        /*0016*/ 	.short	0x0020


	//----- nvinfo : EIATTR_KPARAM_INFO
	.align		4
        /*0018*/ 	.byte	0x04, 0x17
        /*001a*/ 	.short	(.L_79 - .L_78)
.L_78:
        /*001c*/ 	.word	0x00000000
        /*0020*/ 	.short	0x0004
        /*0022*/ 	.short	0x0018
        /*0024*/ 	.byte	0x00, 0xf0, 0x21, 0x00


	//----- nvinfo : EIATTR_KPARAM_INFO
	.align		4
.L_79:
        /*0028*/ 	.byte	0x04, 0x17
        /*002a*/ 	.short	(.L_81 - .L_80)
.L_80:
        /*002c*/ 	.word	0x00000000
        /*0030*/ 	.short	0x0003
        /*0032*/ 	.short	0x0010
        /*0034*/ 	.byte	0x00, 0xf0, 0x11, 0x00


	//----- nvinfo : EIATTR_KPARAM_INFO
	.align		4
.L_81:
        /*0038*/ 	.byte	0x04, 0x17
        /*003a*/ 	.short	(.L_83 - .L_82)
.L_82:
        /*003c*/ 	.word	0x00000000
        /*0040*/ 	.short	0x0002
        /*0042*/ 	.short	0x000c
        /*0044*/ 	.byte	0x00, 0xf0, 0x11, 0x00


	//----- nvinfo : EIATTR_KPARAM_INFO
	.align		4
.L_83:
        /*0048*/ 	.byte	0x04, 0x17
        /*004a*/ 	.short	(.L_85 - .L_84)
.L_84:
        /*004c*/ 	.word	0x00000000
        /*0050*/ 	.short	0x0001
        /*0052*/ 	.short	0x0008
        /*0054*/ 	.byte	0x00, 0xf0, 0x11, 0x00


	//----- nvinfo : EIATTR_KPARAM_INFO
	.align		4
.L_85:
        /*0058*/ 	.byte	0x04, 0x17
        /*005a*/ 	.short	(.L_87 - .L_86)
.L_86:
        /*005c*/ 	.word	0x00000000
        /*0060*/ 	.short	0x0000
        /*0062*/ 	.short	0x0000
        /*0064*/ 	.byte	0x00, 0xf0, 0x21, 0x00


	//----- nvinfo : EIATTR_MAXREG_COUNT
	.align		4
.L_87:
        /*0068*/ 	.byte	0x03, 0x1b
        /*006a*/ 	.short	0x00ff


	//----- nvinfo : EIATTR_EXIT_INSTR_OFFSETS
	.align		4
        /*006c*/ 	.byte	0x04, 0x1c
        /*006e*/ 	.short	(.L_89 - .L_88)


	//   ....[0]....
.L_88:
        /*0070*/ 	.word	0x00000060


	//   ....[1]....
        /*0074*/ 	.word	0x000294e0


	//----- nvinfo : EIATTR_INDIRECT_BRANCH_TARGETS
	.align		4
.L_89:
        /*0078*/ 	.byte	0x04, 0x34
        /*007a*/ 	.short	(.L_91 - .L_90)


	//   ....[0]....
.L_90:
        /*007c*/ 	.word	.L_x_78@srel
        /*0080*/ 	.short	0x0
        /*0082*/ 	.short	0x0
        /*0084*/ 	.word	0x4
        /*0088*/ 	.word	.L_x_79@srel
        /*008c*/ 	.word	.L_x_80@srel
        /*0090*/ 	.word	.L_x_81@srel
        /*0094*/ 	.word	.L_x_3@srel


	//   ....[1]....
        /* <DEDUP_REMOVED lines=8> */


	//   ....[2]....
        /*00b4*/ 	.word	.L_x_88@srel
        /*00b8*/ 	.short	0x0
        /*00ba*/ 	.short	0x0
        /*00bc*/ 	.word	0x3
        /*00c0*/ 	.word	.L_x_89@srel
        /*00c4*/ 	.word	.L_x_90@srel
        /*00c8*/ 	.word	.L_x_15@srel


	//   ....[3]....
        /*00cc*/ 	.word	.L_x_92@srel
        /*00d0*/ 	.short	0x0
        /*00d2*/ 	.short	0x0
        /*00d4*/ 	.word	0x3
        /*00d8*/ 	.word	.L_x_93@srel
        /*00dc*/ 	.word	.L_x_94@srel
        /*00e0*/ 	.word	.L_x_15@srel


	//   ....[4]....
        /* <DEDUP_REMOVED lines=8> */


	//   ....[5]....
        /*0100*/ 	.word	.L_x_101@srel
        /*0104*/ 	.short	0x0
        /*0106*/ 	.short	0x0
        /*0108*/ 	.word	0x3
        /*010c*/ 	.word	.L_x_102@srel
        /*0110*/ 	.word	.L_x_103@srel
        /*0114*/ 	.word	.L_x_3@srel


	//   ....[6]....
        /*0118*/ 	.word	.L_x_105@srel
        /*011c*/ 	.short	0x0
        /*011e*/ 	.short	0x0
        /*0120*/ 	.word	0x3
        /*0124*/ 	.word	.L_x_106@srel
        /*0128*/ 	.word	.L_x_107@srel
        /*012c*/ 	.word	.L_x_3@srel


	//   ....[7]....
        /* <DEDUP_REMOVED lines=8> */


	//   ....[8]....
        /*014c*/ 	.word	.L_x_114@srel
        /*0150*/ 	.short	0x0
        /*0152*/ 	.short	0x0
        /*0154*/ 	.word	0x3
        /*0158*/ 	.word	.L_x_115@srel
        /*015c*/ 	.word	.L_x_116@srel
        /*0160*/ 	.word	.L_x_3@srel


	//----- nvinfo : EIATTR_CRS_STACK_SIZE
	.align		4
.L_91:
        /*0164*/ 	.byte	0x04, 0x1e
        /*0166*/ 	.short	(.L_93 - .L_92)
.L_92:
        /*0168*/ 	.word	0x00000000
.L_93:


//--------------------- .nv.callgraph             --------------------------
	.section	.nv.callgraph,"",@"SHT_CUDA_CALLGRAPH"
	.align	4
	.sectionentsize	8
	.align		4
        /*0000*/ 	.word	0x00000000
	.align		4
        /*0004*/ 	.word	0xffffffff
	.align		4
        /*0008*/ 	.word	0x00000000
	.align		4
        /*000c*/ 	.word	0xfffffffe
	.align		4
        /*0010*/ 	.word	0x00000000
	.align		4
        /*0014*/ 	.word	0xfffffffd
	.align		4
        /*0018*/ 	.word	0x00000000
	.align		4
        /*001c*/ 	.word	0xfffffffc


//--------------------- .nv.rel.action            --------------------------
	.section	.nv.rel.action,"",@"SHT_CUDA_RELOCINFO"
	.align	8
	.sectionentsize	8
        /*0000*/ 	.byte	0x73, 0x00, 0x00, 0x00, 0x00, 0x00, 0x00, 0x00, 0x00, 0x00, 0x00, 0x11, 0x25, 0x00, 0x05, 0x36


//--------------------- .nv.constant4             --------------------------
	.section	.nv.constant4,"a",@progbits
	.align	8
	.align		8
.nv.constant4:
        /*0000*/ 	.dword	OP_ADD
	.align		8
        /*0008*/ 	.dword	OP_SUB
	.align		8
        /*0010*/ 	.dword	OP_MUL
	.align		8
        /*0018*/ 	.dword	OP_DIV
	.align		8
        /*0020*/ 	.dword	OP_POW
	.align		8
        /*0028*/ 	.dword	OP_MIN
	.align		8
        /*0030*/ 	.dword	OP_MAX
	.align		8
        /*0038*/ 	.dword	OP_LOOSE_DIV
	.align		8
        /*0040*/ 	.dword	OP_LOOSE_POW
	.align		8
        /*0048*/ 	.dword	OP_SIN
	.align		8
        /*0050*/ 	.dword	OP_COS
	.align		8
        /*0058*/ 	.dword	OP_TAN
	.align		8
        /*0060*/ 	.dword	OP_SINH
	.align		8
        /*0068*/ 	.dword	OP_COSH
	.align		8
        /*0070*/ 	.dword	OP_TANH
	.align		8
        /*0078*/ 	.dword	OP_EXP
	.align		8
        /*0080*/ 	.dword	OP_LOG
	.align		8
        /*0088*/ 	.dword	OP_INV
	.align		8
        /*0090*/ 	.dword	OP_ASIN
	.align		8
        /*0098*/ 	.dword	OP_ACOS
	.align		8
        /*00a0*/ 	.dword	OP_ATAN
	.align		8
        /*00a8*/ 	.dword	OP_LOOSE_LOG
	.align		8
        /*00b0*/ 	.dword	OP_LOOSE_INV
	.align		8
        /*00b8*/ 	.dword	OP_ABS
	.align		8
        /*00c0*/ 	.dword	OP_NEG
	.align		8
        /*00c8*/ 	.dword	OP_SQRT
	.align		8
        /*00d0*/ 	.dword	OP_LOOSE_SQRT
	.align		8
        /*00d8*/ 	.dword	DELTA
	.align		8
        /*00e0*/ 	.dword	MAX_VAL
	.align		8
        /*00e8*/ 	.dword	__cudart_i2opi_f


//--------------------- .nv.constant2.eval_multi_expr_kernel --------------------------
	.section	.nv.constant2.eval_multi_expr_kernel,"a",@progbits
	.sectionflags	@""
	.align	4
.nv.constant2.eval_multi_expr_kernel:
        /* <DEDUP_REMOVED lines=8> */
        /*0080*/ 	.byte	0x19, 0x2d, 0x44, 0x54, 0xfb, 0x21, 0xf9, 0x3b


//--------------------- .nv.constant0.eval_multi_expr_kernel --------------------------
	.section	.nv.constant0.eval_multi_expr_kernel,"a",@progbits
	.sectionflags	@""
	.align	4
.nv.constant0.eval_multi_expr_kernel:
	.zero		384


//--------------------- .text.eval_multi_expr_kernel --------------------------
	.section	.text.eval_multi_expr_kernel,"ax",@progbits
	.sectioninfo	@"SHI_REGISTERS=44"
	.align	128
        .global         eval_multi_expr_kernel
        .type           eval_multi_expr_kernel,@function
        .size           eval_multi_expr_kernel,(.L_x_126 - eval_multi_expr_kernel)
        .other          eval_multi_expr_kernel,@"STO_CUDA_ENTRY STV_DEFAULT"
eval_multi_expr_kernel:
.text.eval_multi_expr_kernel:
[----:B------:R-:W-:-:S04]  /*0000*/  IMAD.MOV.U32 R1, RZ, RZ, c[0x0][0x28] ;  /* 0x00000a00ff017624 */ /* 0x000fc800078e00ff */
[----:B------:R-:W0:Y:S01]  /*0010*/  S2R R24, SR_CTAID.X ;  /* 0x0000000000187919 */ /* 0x000e220000002500 */
[----:B------:R-:W-:-:S03]  /*0020*/  IADD3 R1, R1, -0x20, RZ ;  /* 0xffffffe001017810 */ /* 0x000fc60007ffe0ff */
[----:B------:R-:W0:Y:S02]  /*0030*/  S2R R3, SR_TID.X ;  /* 0x0000000000037919 */ /* 0x000e240000002100 */
[----:B0-----:R-:W-:-:S05]  /*0040*/  IMAD R24, R24, c[0x0][0x0], R3 ;  /* 0x0000000018187a24 */ /* 0x001fca00078e0203 */
[----:B------:R-:W-:-:S13]  /*0050*/  ISETP.GE.AND P0, PT, R24, c[0x0][0x16c], PT ;  /* 0x00005b0018007a0c */ /* 0x000fda0003f06270 */
[----:B------:R-:W-:Y:S05]  /*0060*/  @P0 EXIT ;  /* 0x000000000000094d */ /* 0x000fea0003800000 */
[----:B------:R-:W-:Y:S01]  /*0070*/  IMAD.MOV.U32 R0, RZ, RZ, c[0x0][0x168] ;  /* 0x00005a00ff007624 */ /* 0x000fe200078e00ff */
[----:B------:R-:W-:Y:S01]  /*0080*/  ULDC.64 UR6, c[0x0][0x118] ;  /* 0x0000460000067ab9 */ /* 0x000fe20000000a00 */
[----:B------:R-:W-:Y:S02]  /*0090*/  IMAD R4, R24, c[0x0][0x168], RZ ;  /* 0x00005a0018047a24 */ /* 0x000fe400078e02ff */
[----:B------:R-:W-:Y:S01]  /*00a0*/  IMAD.MOV.U32 R5, RZ, RZ, 0x4 ;  /* 0x00000004ff057424 */ /* 0x000fe200078e00ff */
[C---:B------:R-:W-:Y:S02]  /*00b0*/  ISETP.GE.AND P0, PT, R0.reuse, 0x1, PT ;  /* 0x000000010000780c */ /* 0x040fe40003f06270 */
[----:B------:R-:W-:Y:S01]  /*00c0*/  IMNMX R0, R0, 0x10, PT ;  /* 0x0000001000007817 */ /* 0x000fe20003800200 */
[----:B------:R-:W-:-:S03]  /*00d0*/  IMAD.WIDE R4, R4, R5, c[0x0][0x160] ;  /* 0x0000580004047625 */ /* 0x000fc600078e0205 */
[C---:B------:R-:W-:Y:S02]  /*00e0*/  ISETP.GE.AND P1, PT, R0.reuse, 0x2, PT ;  /* 0x000000020000780c */ /* 0x040fe40003f26270 */
[C---:B------:R-:W-:Y:S02]  /*00f0*/  ISETP.GE.AND P2, PT, R0.reuse, 0x3, PT ;  /* 0x000000030000780c */ /* 0x040fe40003f46270 */
[C---:B------:R-:W-:Y:S02]  /*0100*/  ISETP.GE.AND P3, PT, R0.reuse, 0x4, PT ;  /* 0x000000040000780c */ /* 0x040fe40003f66270 */
[C---:B------:R-:W-:Y:S01]  /*0110*/  ISETP.GE.AND P4, PT, R0.reuse, 0x5, PT ;  /* 0x000000050000780c */ /* 0x040fe20003f86270 */
[----:B------:R-:W2:Y:S01]  /*0120*/  @P0 LDG.E.CONSTANT R20, [R4.64] ;  /* 0x0000000604140981 */ /* 0x000ea2000c1e9900 */
[C---:B------:R-:W-:Y:S02]  /*0130*/  ISETP.GE.AND P5, PT, R0.reuse, 0x6, PT ;  /* 0x000000060000780c */ /* 0x040fe40003fa6270 */
[----:B------:R-:W-:-:S03]  /*0140*/  ISETP.GE.AND P6, PT, R0, 0x7, PT ;  /* 0x000000070000780c */ /* 0x000fc60003fc6270 */
[----:B------:R0:W5:Y:S04]  /*0150*/  @P1 LDG.E.CONSTANT R19, [R4.64+0x4] ;  /* 0x0000040604131981 */ /* 0x000168000c1e9900 */
[----:B------:R0:W5:Y:S04]  /*0160*/  @P2 LDG.E.CONSTANT R8, [R4.64+0x8] ;  /* 0x0000080604082981 */ /* 0x000168000c1e9900 */
[----:B------:R0:W5:Y:S04]  /*0170*/  @P3 LDG.E.CONSTANT R11, [R4.64+0xc] ;  /* 0x00000c06040b3981 */ /* 0x000168000c1e9900 */
[----:B------:R0:W5:Y:S04]  /*0180*/  @P4 LDG.E.CONSTANT R13, [R4.64+0x10] ;  /* 0x00001006040d4981 */ /* 0x000168000c1e9900 */
[----:B------:R0:W5:Y:S04]  /*0190*/  @P5 LDG.E.CONSTANT R10, [R4.64+0x14] ;  /* 0x00001406040a5981 */ /* 0x000168000c1e9900 */
[----:B------:R0:W5:Y:S01]  /*01a0*/  @P6 LDG.E.CONSTANT R23, [R4.64+0x18] ;  /* 0x0000180604176981 */ /* 0x000162000c1e9900 */
[----:B------:R-:W-:Y:S01]  /*01b0*/  ISETP.LT.AND P0, PT, RZ, c[0x0][0x168], PT ;  /* 0x00005a00ff007a0c */ /* 0x000fe20003f01270 */
[----:B------:R-:W-:Y:S01]  /*01c0*/  IMAD.MOV.U32 R3, RZ, RZ, -0x40800000 ;  /* 0xbf800000ff037424 */ /* 0x000fe200078e00ff */
[----:B------:R-:W-:-:S02]  /*01d0*/  MOV R27, 0x5 ;  /* 0x00000005001b7802 */ /* 0x000fc40000000f00 */
[----:B------:R-:W-:Y:S02]  /*01e0*/  MOV R21, 0x220 ;  /* 0x0000022000157802 */ /* 0x000fe40000000f00 */
[----:B--2---:R-:W-:-:S05]  /*01f0*/  FSEL R20, R20, RZ, P0 ;  /* 0x000000ff14147208 */ /* 0x004fca0000000000 */
[----:B------:R-:W-:Y:S02]  /*0200*/  IMAD.MOV.U32 R0, RZ, RZ, R20 ;  /* 0x000000ffff007224 */ /* 0x000fe400078e0014 */
[----:B0----5:R-:W-:Y:S05]  /*0210*/  CALL.REL.NOINC `($eval_multi_expr_kernel$_Z8apply_opiff) ;  /* 0x000292d000007944 */ /* 0x021fea0003c00000 */
[----:B------:R-:W-:Y:S01]  /*0220*/  IMAD.MOV.U32 R2, RZ, RZ, c[0x0][0x168] ;  /* 0x00005a00ff027624 */ /* 0x000fe200078e00ff */
[----:B------:R-:W-:Y:S01]  /*0230*/  MOV R5, R0 ;  /* 0x0000000000057202 */ /* 0x000fe20000000f00 */
[----:B------:R-:W-:Y:S01]  /*0240*/  IMAD.MOV.U32 R3, RZ, RZ, R0 ;  /* 0x000000ffff037224 */ /* 0x000fe200078e0000 */
[----:B------:R-:W-:Y:S01]  /*0250*/  MOV R21, 0x2b0 ;  /* 0x000002b000157802 */ /* 0x000fe20000000f00 */
[----:B------:R-:W-:Y:S01]  /*0260*/  IMAD.MOV.U32 R27, RZ, RZ, 0x3 ;  /* 0x00000003ff1b7424 */ /* 0x000fe200078e00ff */
[----:B------:R-:W-:-:S04]  /*0270*/  ISETP.GT.AND P0, PT, R2, 0x1, PT ;  /* 0x000000010200780c */ /* 0x000fc80003f04270 */
[----:B------:R-:W-:-:S05]  /*0280*/  FSEL R19, R19, RZ, P0 ;  /* 0x000000ff13137208 */ /* 0x000fca0000000000 */
[----:B------:R-:W-:Y:S02]  /*0290*/  IMAD.MOV.U32 R0, RZ, RZ, R19 ;  /* 0x000000ffff007224 */ /* 0x000fe400078e0013 */
[----:B------:R-:W-:Y:S05]  /*02a0*/  CALL.REL.NOINC `($eval_multi_expr_kernel$_Z8apply_opiff) ;  /* 0x0002924000007944 */ /* 0x000fea0003c00000 */
[----:B------:R-:W-:Y:S01]  /*02b0*/  MOV R18, R0 ;  /* 0x0000000000127202 */ /* 0x000fe20000000f00 */
[----:B------:R-:W-:Y:S01]  /*02c0*/  IMAD.MOV.U32 R27, RZ, RZ, 0x5 ;  /* 0x00000005ff1b7424 */ /* 0x000fe200078e00ff */
[----:B------:R-:W-:Y:S01]  /*02d0*/  MOV R21, 0x310 ;  /* 0x0000031000157802 */ /* 0x000fe20000000f00 */
[----:B------:R-:W-:Y:S02]  /*02e0*/  IMAD.MOV.U32 R0, RZ, RZ, R19 ;  /* 0x000000ffff007224 */ /* 0x000fe400078e0013 */
[----:B------:R-:W-:Y:S02]  /*02f0*/  IMAD.MOV.U32 R3, RZ, RZ, -0x40800000 ;  /* 0xbf800000ff037424 */ /* 0x000fe400078e00ff */
[----:B------:R-:W-:Y:S05]  /*0300*/  CALL.REL.NOINC `($eval_multi_expr_kernel$_Z8apply_opiff) ;  /* 0x000291e000007944 */ /* 0x000fea0003c00000 */
[----:B------:R-:W-:Y:S01]  /*0310*/  MOV R4, R0 ;  /* 0x0000000000047202 */ /* 0x000fe20000000f00 */
[----:B------:R-:W-:Y:S01]  /*0320*/  IMAD.MOV.U32 R3, RZ, RZ, R0 ;  /* 0x000000ffff037224 */ /* 0x000fe200078e0000 */
[----:B------:R-:W-:Y:S01]  /*0330*/  MOV R21, 0x370 ;  /* 0x0000037000157802 */ /* 0x000fe20000000f00 */
[----:B------:R-:W-:Y:S02]  /*0340*/  IMAD.MOV.U32 R27, RZ, RZ, 0x3 ;  /* 0x00000003ff1b7424 */ /* 0x000fe400078e00ff */
[----:B------:R-:W-:-:S02]  /*0350*/  IMAD.MOV.U32 R0, RZ, RZ, R20 ;  /* 0x000000ffff007224 */ /* 0x000fc400078e0014 */
[----:B------:R-:W-:Y:S05]  /*0360*/  CALL.REL.NOINC `($eval_multi_expr_kernel$_Z8apply_opiff) ;  /* 0x0002918000007944 */ /* 0x000fea0003c00000 */
[----:B------:R-:W-:Y:S01]  /*0370*/  MOV R2, c[0x0][0x168] ;  /* 0x00005a0000027a02 */ /* 0x000fe20000000f00 */
[----:B------:R-:W-:Y:S01]  /*0380*/  IMAD.MOV.U32 R17, RZ, RZ, R0 ;  /* 0x000000ffff117224 */ /* 0x000fe200078e0000 */
[----:B------:R-:W-:Y:S01]  /*0390*/  MOV R21, 0x400 ;  /* 0x0000040000157802 */ /* 0x000fe20000000f00 */
[----:B------:R-:W-:Y:S01]  /*03a0*/  IMAD.MOV.U32 R27, RZ, RZ, 0xa ;  /* 0x0000000aff1b7424 */ /* 0x000fe200078e00ff */
[----:B------:R-:W-:Y:S01]  /*03b0*/  ISETP.GT.AND P0, PT, R2, 0x6, PT ;  /* 0x000000060200780c */ /* 0x000fe20003f04270 */
[----:B------:R-:W-:-:S03]  /*03c0*/  IMAD.MOV.U32 R3, RZ, RZ, RZ ;  /* 0x000000ffff037224 */ /* 0x000fc600078e00ff */
[----:B------:R-:W-:-:S04]  /*03d0*/  FSEL R23, R23, RZ, P0 ;  /* 0x000000ff17177208 */ /* 0x000fc80000000000 */
[----:B------:R-:W-:Y:S02]  /*03e0*/  MOV R0, R23 ;  /* 0x0000001700007202 */ /* 0x000fe40000000f00 */
[----:B------:R-:W-:Y:S05]  /*03f0*/  CALL.REL.NOINC `($eval_multi_expr_kernel$_Z8apply_opiff) ;  /* 0x000290f000007944 */ /* 0x000fea0003c00000 */
[----:B------:R-:W-:Y:S01]  /*0400*/  IMAD.MOV.U32 R16, RZ, RZ, R0 ;  /* 0x000000ffff107224 */ /* 0x000fe200078e0000 */
[----:B------:R-:W-:Y:S01]  /*0410*/  MOV R21, 0x450 ;  /* 0x0000045000157802 */ /* 0x000fe20000000f00 */
[----:B------:R-:W-:Y:S02]  /*0420*/  IMAD.MOV.U32 R27, RZ, RZ, 0x5 ;  /* 0x00000005ff1b7424 */ /* 0x000fe400078e00ff */
[----:B------:R-:W-:Y:S02]  /*0430*/  IMAD.MOV.U32 R3, RZ, RZ, 0x40000000 ;  /* 0x40000000ff037424 */ /* 0x000fe400078e00ff */
[----:B------:R-:W-:Y:S05]  /*0440*/  CALL.REL.NOINC `($eval_multi_expr_kernel$_Z8apply_opiff) ;  /* 0x000290a000007944 */ /* 0x000fea0003c00000 */
[----:B------:R-:W-:Y:S01]  /*0450*/  MOV R15, R0 ;  /* 0x00000000000f7202 */ /* 0x000fe20000000f00 */
[----:B------:R-:W-:Y:S01]  /*0460*/  IMAD.MOV.U32 R3, RZ, RZ, R0 ;  /* 0x000000ffff037224 */ /* 0x000fe200078e0000 */
[----:B------:R-:W-:Y:S01]  /*0470*/  MOV R21, 0x4b0 ;  /* 0x000004b000157802 */ /* 0x000fe20000000f00 */
[----:B------:R-:W-:Y:S02]  /*0480*/  IMAD.MOV.U32 R27, RZ, RZ, 0x3 ;  /* 0x00000003ff1b7424 */ /* 0x000fe400078e00ff */
[----:B------:R-:W-:Y:S02]  /*0490*/  IMAD.MOV.U32 R0, RZ, RZ, -0x40800000 ;  /* 0xbf800000ff007424 */ /* 0x000fe400078e00ff */
[----:B------:R-:W-:Y:S05]  /*04a0*/  CALL.REL.NOINC `($eval_multi_expr_kernel$_Z8apply_opiff) ;  /* 0x0002904000007944 */ /* 0x000fea0003c00000 */
[----:B------:R-:W-:Y:S01]  /*04b0*/  MOV R27, 0x1 ;  /* 0x00000001001b7802 */ /* 0x000fe20000000f00 */
[----:B------:R-:W-:Y:S01]  /*04c0*/  IMAD.MOV.U32 R3, RZ, RZ, R17 ;  /* 0x000000ffff037224 */ /* 0x000fe200078e0011 */
[----:B------:R-:W-:-:S02]  /*04d0*/  MOV R21, 0x4f0 ;  /* 0x000004f000157802 */ /* 0x000fc40000000f00 */
[----:B------:R-:W-:Y:S05]  /*04e0*/  CALL.REL.NOINC `($eval_multi_expr_kernel$_Z8apply_opiff) ;  /* 0x0002900000007944 */ /* 0x000fea0003c00000 */
[----:B------:R-:W-:Y:S01]  /*04f0*/  IMAD.MOV.U32 R27, RZ, RZ, 0x1 ;  /* 0x00000001ff1b7424 */ /* 0x000fe200078e00ff */
[----:B------:R-:W-:Y:S01]  /*0500*/  MOV R21, 0x530 ;  /* 0x0000053000157802 */ /* 0x000fe20000000f00 */
[----:B------:R-:W-:-:S02]  /*0510*/  IMAD.MOV.U32 R3, RZ, RZ, R18 ;  /* 0x000000ffff037224 */ /* 0x000fc400078e0012 */
[----:B------:R-:W-:Y:S05]  /*0520*/  CALL.REL.NOINC `($eval_multi_expr_kernel$_Z8apply_opiff) ;  /* 0x00028fc000007944 */ /* 0x000fea0003c00000 */
[----:B------:R-:W-:Y:S01]  /*0530*/  MOV R25, R0 ;  /* 0x0000000000197202 */ /* 0x000fe20000000f00 */
[----:B------:R-:W-:Y:S01]  /*0540*/  IMAD.MOV.U32 R27, RZ, RZ, 0x5 ;  /* 0x00000005ff1b7424 */ /* 0x000fe200078e00ff */
[----:B------:R-:W-:Y:S01]  /*0550*/  MOV R3, 0x40000000 ;  /* 0x4000000000037802 */ /* 0x000fe20000000f00 */
[----:B------:R-:W-:Y:S01]  /*0560*/  IMAD.MOV.U32 R0, RZ, RZ, R19 ;  /* 0x000000ffff007224 */ /* 0x000fe200078e0013 */
[----:B------:R-:W-:-:S02]  /*0570*/  MOV R21, 0x590 ;  /* 0x0000059000157802 */ /* 0x000fc40000000f00 */
[----:B------:R-:W-:Y:S05]  /*0580*/  CALL.REL.NOINC `($eval_multi_expr_kernel$_Z8apply_opiff) ;  /* 0x00028f6000007944 */ /* 0x000fea0003c00000 */
[----:B------:R-:W-:Y:S01]  /*0590*/  IMAD.MOV.U32 R14, RZ, RZ, R0 ;  /* 0x000000ffff0e7224 */ /* 0x000fe200078e0000 */
[----:B------:R-:W-:Y:S01]  /*05a0*/  MOV R0, R20 ;  /* 0x0000001400007202 */ /* 0x000fe20000000f00 */
[----:B------:R-:W-:Y:S01]  /*05b0*/  IMAD.MOV.U32 R27, RZ, RZ, 0x5 ;  /* 0x00000005ff1b7424 */ /* 0x000fe200078e00ff */
[----:B------:R-:W-:Y:S01]  /*05c0*/  MOV R21, 0x5f0 ;  /* 0x000005f000157802 */ /* 0x000fe20000000f00 */
[----:B------:R-:W-:-:S02]  /*05d0*/  IMAD.MOV.U32 R3, RZ, RZ, -0x40000000 ;  /* 0xc0000000ff037424 */ /* 0x000fc400078e00ff */
[----:B------:R-:W-:Y:S05]  /*05e0*/  CALL.REL.NOINC `($eval_multi_expr_kernel$_Z8apply_opiff) ;  /* 0x00028f0000007944 */ /* 0x000fea0003c00000 */
[----:B------:R-:W-:Y:S01]  /*05f0*/  IMAD.MOV.U32 R2, RZ, RZ, c[0x0][0x168] ;  /* 0x00005a00ff027624 */ /* 0x000fe200078e00ff */
[----:B------:R-:W-:Y:S01]  /*0600*/  MOV R12, R0 ;  /* 0x00000000000c7202 */ /* 0x000fe20000000f00 */
[----:B------:R-:W-:Y:S01]  /*0610*/  IMAD.MOV.U32 R27, RZ, RZ, 0x5 ;  /* 0x00000005ff1b7424 */ /* 0x000fe200078e00ff */
[----:B------:R-:W-:Y:S01]  /*0620*/  MOV R21, 0x680 ;  /* 0x0000068000157802 */ /* 0x000fe20000000f00 */
[----:B------:R-:W-:Y:S01]  /*0630*/  IMAD.MOV.U32 R3, RZ, RZ, -0x40000000 ;  /* 0xc0000000ff037424 */ /* 0x000fe200078e00ff */
[----:B------:R-:W-:-:S04]  /*0640*/  ISETP.GT.AND P0, PT, R2, 0x4, PT ;  /* 0x000000040200780c */ /* 0x000fc80003f04270 */
[----:B------:R-:W-:-:S04]  /*0650*/  FSEL R13, R13, RZ, P0 ;  /* 0x000000ff0d0d7208 */ /* 0x000fc80000000000 */
[----:B------:R-:W-:Y:S02]  /*0660*/  MOV R0, R13 ;  /* 0x0000000d00007202 */ /* 0x000fe40000000f00 */
[----:B------:R-:W-:Y:S05]  /*0670*/  CALL.REL.NOINC `($eval_multi_expr_kernel$_Z8apply_opiff) ;  /* 0x00028e7000007944 */ /* 0x000fea0003c00000 */
[----:B------:R-:W-:Y:S01]  /*0680*/  IMAD.MOV.U32 R2, RZ, RZ, c[0x0][0x168] ;  /* 0x00005a00ff027624 */ /* 0x000fe200078e00ff */
[----:B------:R-:W-:Y:S01]  /*0690*/  MOV R27, 0x5 ;  /* 0x00000005001b7802 */ /* 0x000fe20000000f00 */
[----:B------:R-:W-:Y:S01]  /*06a0*/  IMAD.MOV.U32 R22, RZ, RZ, R0 ;  /* 0x000000ffff167224 */ /* 0x000fe200078e0000 */
[----:B------:R-:W-:Y:S01]  /*06b0*/  MOV R21, 0x710 ;  /* 0x0000071000157802 */ /* 0x000fe20000000f00 */
[----:B------:R-:W-:Y:S01]  /*06c0*/  IMAD.MOV.U32 R3, RZ, RZ, 0x40000000 ;  /* 0x40000000ff037424 */ /* 0x000fe200078e00ff */
[----:B------:R-:W-:-:S04]  /*06d0*/  ISETP.GT.AND P0, PT, R2, 0x3, PT ;  /* 0x000000030200780c */ /* 0x000fc80003f04270 */
[----:B------:R-:W-:-:S05]  /*06e0*/  FSEL R11, R11, RZ, P0 ;  /* 0x000000ff0b0b7208 */ /* 0x000fca0000000000 */
[----:B------:R-:W-:Y:S02]  /*06f0*/  IMAD.MOV.U32 R0, RZ, RZ, R11 ;  /* 0x000000ffff007224 */ /* 0x000fe400078e000b */
[----:B------:R-:W-:Y:S05]  /*0700*/  CALL.REL.NOINC `($eval_multi_expr_kernel$_Z8apply_opiff) ;  /* 0x00028de000007944 */ /* 0x000fea0003c00000 */
[----:B------:R-:W-:Y:S01]  /*0710*/  MOV R2, c[0x0][0x168] ;  /* 0x00005a0000027a02 */ /* 0x000fe20000000f00 */
[----:B------:R-:W-:Y:S01]  /*0720*/  IMAD.MOV.U32 R9, RZ, RZ, R0 ;  /* 0x000000ffff097224 */ /* 0x000fe200078e0000 */
[----:B------:R-:W-:Y:S01]  /*0730*/  MOV R3, 0xc0000000 ;  /* 0xc000000000037802 */ /* 0x000fe20000000f00 */
[----:B------:R-:W-:Y:S01]  /*0740*/  IMAD.MOV.U32 R27, RZ, RZ, 0x5 ;  /* 0x00000005ff1b7424 */ /* 0x000fe200078e00ff */
[----:B------:R-:W-:Y:S02]  /*0750*/  ISETP.GT.AND P0, PT, R2, 0x5, PT ;  /* 0x000000050200780c */ /* 0x000fe40003f04270 */
[----:B------:R-:W-:Y:S02]  /*0760*/  MOV R21, 0x7a0 ;  /* 0x000007a000157802 */ /* 0x000fe40000000f00 */
[----:B------:R-:W-:-:S05]  /*0770*/  FSEL R10, R10, RZ, P0 ;  /* 0x000000ff0a0a7208 */ /* 0x000fca0000000000 */
[----:B------:R-:W-:Y:S02]  /*0780*/  IMAD.MOV.U32 R0, RZ, RZ, R10 ;  /* 0x000000ffff007224 */ /* 0x000fe400078e000a */
[----:B------:R-:W-:Y:S05]  /*0790*/  CALL.REL.NOINC `($eval_multi_expr_kernel$_Z8apply_opiff) ;  /* 0x00028d5000007944 */ /* 0x000fea0003c00000 */
[----:B------:R-:W-:Y:S01]  /*07a0*/  IMAD.MOV.U32 R2, RZ, RZ, c[0x0][0x168] ;  /* 0x00005a00ff027624 */ /* 0x000fe200078e00ff */
[----:B------:R-:W-:Y:S01]  /*07b0*/  MOV R7, R0 ;  /* 0x0000000000077202 */ /* 0x000fe20000000f00 */
[----:B------:R-:W-:Y:S01]  /*07c0*/  IMAD.MOV.U32 R27, RZ, RZ, 0x5 ;  /* 0x00000005ff1b7424 */ /* 0x000fe200078e00ff */
[----:B------:R-:W-:Y:S01]  /*07d0*/  MOV R21, 0x830 ;  /* 0x0000083000157802 */ /* 0x000fe20000000f00 */
[----:B------:R-:W-:Y:S01]  /*07e0*/  IMAD.MOV.U32 R3, RZ, RZ, 0x40000000 ;  /* 0x40000000ff037424 */ /* 0x000fe200078e00ff */
[----:B------:R-:W-:-:S04]  /*07f0*/  ISETP.GT.AND P0, PT, R2, 0x2, PT ;  /* 0x000000020200780c */ /* 0x000fc80003f04270 */
[----:B------:R-:W-:-:S04]  /*0800*/  FSEL R8, R8, RZ, P0 ;  /* 0x000000ff08087208 */ /* 0x000fc80000000000 */
[----:B------:R-:W-:Y:S02]  /*0810*/  MOV R0, R8 ;  /* 0x0000000800007202 */ /* 0x000fe40000000f00 */
[----:B------:R-:W-:Y:S05]  /*0820*/  CALL.REL.NOINC `($eval_multi_expr_kernel$_Z8apply_opiff) ;  /* 0x00028cc000007944 */ /* 0x000fea0003c00000 */
[--C-:B------:R-:W-:Y:S01]  /*0830*/  IMAD.MOV.U32 R6, RZ, RZ, R0.reuse ;  /* 0x000000ffff067224 */ /* 0x100fe200078e0000 */
[----:B------:R-:W-:Y:S01]  /*0840*/  MOV R27, 0x3 ;  /* 0x00000003001b7802 */ /* 0x000fe20000000f00 */
[----:B------:R-:W-:Y:S01]  /*0850*/  IMAD.MOV.U32 R3, RZ, RZ, R0 ;  /* 0x000000ffff037224 */ /* 0x000fe200078e0000 */
[----:B------:R-:W-:Y:S01]  /*0860*/  MOV R21, 0x890 ;  /* 0x0000089000157802 */ /* 0x000fe20000000f00 */
[----:B------:R-:W-:Y:S02]  /*0870*/  IMAD.MOV.U32 R0, RZ, RZ, 0x3da2f983 ;  /* 0x3da2f983ff007424 */ /* 0x000fe400078e00ff */
[----:B------:R-:W-:Y:S05]  /*0880*/  CALL.REL.NOINC `($eval_multi_expr_kernel$_Z8apply_opiff) ;  /* 0x00028c6000007944 */ /* 0x000fea0003c00000 */
[----:B------:R-:W-:Y:S01]  /*0890*/  IMAD.MOV.U32 R27, RZ, RZ, 0x3 ;  /* 0x00000003ff1b7424 */ /* 0x000fe200078e00ff */
[----:B------:R-:W-:Y:S02]  /*08a0*/  MOV R3, R7 ;  /* 0x0000000700037202 */ /* 0x000fe40000000f00 */
[----:B------:R-:W-:Y:S02]  /*08b0*/  MOV R21, 0x8d0 ;  /* 0x000008d000157802 */ /* 0x000fe40000000f00 */
[----:B------:R-:W-:Y:S05]  /*08c0*/  CALL.REL.NOINC `($eval_multi_expr_kernel$_Z8apply_opiff) ;  /* 0x00028c2000007944 */ /* 0x000fea0003c00000 */
[----:B------:R-:W-:Y:S01]  /*08d0*/  IMAD.MOV.U32 R27, RZ, RZ, 0x3 ;  /* 0x00000003ff1b7424 */ /* 0x000fe200078e00ff */
[----:B------:R-:W-:Y:S01]  /*08e0*/  MOV R21, 0x910 ;  /* 0x0000091000157802 */ /* 0x000fe20000000f00 */
[----:B------:R-:W-:Y:S02]  /*08f0*/  IMAD.MOV.U32 R3, RZ, RZ, R9 ;  /* 0x000000ffff037224 */ /* 0x000fe400078e0009 */
[----:B------:R-:W-:Y:S05]  /*0900*/  CALL.REL.NOINC `($eval_multi_expr_kernel$_Z8apply_opiff) ;  /* 0x00028be000007944 */ /* 0x000fea0003c00000 */
[----:B------:R-:W-:Y:S01]  /*0910*/  MOV R27, 0x3 ;  /* 0x00000003001b7802 */ /* 0x000fe20000000f00 */
[----:B------:R-:W-:Y:S01]  /*0920*/  IMAD.MOV.U32 R3, RZ, RZ, R22 ;  /* 0x000000ffff037224 */ /* 0x000fe200078e0016 */
[----:B------:R-:W-:-:S02]  /*0930*/  MOV R21, 0x950 ;  /* 0x0000095000157802 */ /* 0x000fc40000000f00 */
[----:B------:R-:W-:Y:S05]  /*0940*/  CALL.REL.NOINC `($eval_multi_expr_kernel$_Z8apply_opiff) ;  /* 0x00028ba000007944 */ /* 0x000fea0003c00000 */
[----:B------:R-:W-:Y:S01]  /*0950*/  IMAD.MOV.U32 R27, RZ, RZ, 0x3 ;  /* 0x00000003ff1b7424 */ /* 0x000fe200078e00ff */
[----:B------:R-:W-:-:S02]  /*0960*/  MOV R3, R12 ;  /* 0x0000000c00037202 */ /* 0x000fc40000000f00 */
[----:B------:R-:W-:Y:S02]  /*0970*/  MOV R21, 0x990 ;  /* 0x0000099000157802 */ /* 0x000fe40000000f00 */
[----:B------:R-:W-:Y:S05]  /*0980*/  CALL.REL.NOINC `($eval_multi_expr_kernel$_Z8apply_opiff) ;  /* 0x00028b6000007944 */ /* 0x000fea0003c00000 */
[----:B------:R-:W-:Y:S01]  /*0990*/  IMAD.MOV.U32 R27, RZ, RZ, 0x3 ;  /* 0x00000003ff1b7424 */ /* 0x000fe200078e00ff */
[----:B------:R-:W-:Y:S01]  /*09a0*/  MOV R21, 0x9d0 ;  /* 0x000009d000157802 */ /* 0x000fe20000000f00 */
[----:B------:R-:W-:Y:S02]  /*09b0*/  IMAD.MOV.U32 R3, RZ, RZ, R14 ;  /* 0x000000ffff037224 */ /* 0x000fe400078e000e */
[----:B------:R-:W-:Y:S05]  /*09c0*/  CALL.REL.NOINC `($eval_multi_expr_kernel$_Z8apply_opiff) ;  /* 0x00028b2000007944 */ /* 0x000fea0003c00000 */
[----:B------:R-:W-:Y:S01]  /*09d0*/  MOV R3, R25 ;  /* 0x0000001900037202 */ /* 0x000fe20000000f00 */
[----:B------:R-:W-:Y:S01]  /*09e0*/  IMAD.MOV.U32 R27, RZ, RZ, 0x3 ;  /* 0x00000003ff1b7424 */ /* 0x000fe200078e00ff */
[----:B------:R-:W-:Y:S02]  /*09f0*/  MOV R21, 0xa10 ;  /* 0x00000a1000157802 */ /* 0x000fe40000000f00 */
[----:B------:R-:W-:Y:S05]  /*0a00*/  CALL.REL.NOINC `($eval_multi_expr_kernel$_Z8apply_opiff) ;  /* 0x00028ae000007944 */ /* 0x000fea0003c00000 */
[----:B------:R-:W-:Y:S01]  /*0a10*/  IMAD.MOV.U32 R37, RZ, RZ, 0x4 ;  /* 0x00000004ff257424 */ /* 0x000fe200078e00ff */
[----:B------:R-:W-:Y:S01]  /*0a20*/  MOV R3, R5 ;  /* 0x0000000500037202 */ /* 0x000fe20000000f00 */
[----:B------:R-:W-:Y:S01]  /*0a30*/  IMAD.MOV.U32 R27, RZ, RZ, 0x1 ;  /* 0x00000001ff1b7424 */ /* 0x000fe200078e00ff */
[----:B------:R-:W-:Y:S01]  /*0a40*/  MOV R21, 0xa90 ;  /* 0x00000a9000157802 */ /* 0x000fe20000000f00 */
[----:B------:R-:W-:-:S05]  /*0a50*/  IMAD.WIDE R36, R24, R37, c[0x0][0x178] ;  /* 0x00005e0018247625 */ /* 0x000fca00078e0225 */
[----:B------:R0:W-:Y:S02]  /*0a60*/  STG.E [R36.64], R0 ;  /* 0x0000000024007986 */ /* 0x0001e4000c101906 */
[----:B0-----:R-:W-:Y:S02]  /*0a70*/  IMAD.MOV.U32 R0, RZ, RZ, R19 ;  /* 0x000000ffff007224 */ /* 0x001fe400078e0013 */
[----:B------:R-:W-:Y:S05]  /*0a80*/  CALL.REL.NOINC `($eval_multi_expr_kernel$_Z8apply_opiff) ;  /* 0x00028a6000007944 */ /* 0x000fea0003c00000 */
[----:B------:R-:W-:Y:S01]  /*0a90*/  MOV R5, R0 ;  /* 0x0000000000057202 */ /* 0x000fe20000000f00 */
[----:B------:R-:W-:Y:S01]  /*0aa0*/  IMAD.MOV.U32 R27, RZ, RZ, 0x5 ;  /* 0x00000005ff1b7424 */ /* 0x000fe200078e00ff */
[----:B------:R-:W-:Y:S01]  /*0ab0*/  MOV R3, 0xbfec2a3d ;  /* 0xbfec2a3d00037802 */ /* 0x000fe20000000f00 */
[----:B------:R-:W-:Y:S01]  /*0ac0*/  IMAD.MOV.U32 R0, RZ, RZ, R19 ;  /* 0x000000ffff007224 */ /* 0x000fe200078e0013 */
[----:B------:R-:W-:Y:S02]  /*0ad0*/  MOV R21, 0xaf0 ;  /* 0x00000af000157802 */ /* 0x000fe40000000f00 */
[----:B------:R-:W-:Y:S05]  /*0ae0*/  CALL.REL.NOINC `($eval_multi_expr_kernel$_Z8apply_opiff) ;  /* 0x00028a0000007944 */ /* 0x000fea0003c00000 */
[----:B------:R-:W-:Y:S01]  /*0af0*/  IMAD.MOV.U32 R3, RZ, RZ, R0 ;  /* 0x000000ffff037224 */ /* 0x000fe200078e0000 */
[----:B------:R-:W-:Y:S01]  /*0b00*/  MOV R0, R20 ;  /* 0x0000001400007202 */ /* 0x000fe20000000f00 */
[----:B------:R-:W-:Y:S01]  /*0b10*/  IMAD.MOV.U32 R27, RZ, RZ, 0x3 ;  /* 0x00000003ff1b7424 */ /* 0x000fe200078e00ff */
[----:B------:R-:W-:Y:S02]  /*0b20*/  MOV R21, 0xb40 ;  /* 0x00000b4000157802 */ /* 0x000fe40000000f00 */
[----:B------:R-:W-:Y:S05]  /*0b30*/  CALL.REL.NOINC `($eval_multi_expr_kernel$_Z8apply_opiff) ;  /* 0x000289b000007944 */ /* 0x000fea0003c00000 */
[----:B------:R-:W-:Y:S01]  /*0b40*/  IMAD.MOV.U32 R25, RZ, RZ, R0 ;  /* 0x000000ffff197224 */ /* 0x000fe200078e0000 */
[----:B------:R-:W-:Y:S01]  /*0b50*/  MOV R0, R16 ;  /* 0x0000001000007202 */ /* 0x000fe20000000f00 */
[----:B------:R-:W-:Y:S01]  /*0b60*/  IMAD.MOV.U32 R27, RZ, RZ, 0x5 ;  /* 0x00000005ff1b7424 */ /* 0x000fe200078e00ff */
[----:B------:R-:W-:Y:S01]  /*0b70*/  MOV R21, 0xba0 ;  /* 0x00000ba000157802 */ /* 0x000fe20000000f00 */
[----:B------:R-:W-:-:S02]  /*0b80*/  IMAD.MOV.U32 R3, RZ, RZ, 0x40335a32 ;  /* 0x40335a32ff037424 */ /* 0x000fc400078e00ff */
[----:B------:R-:W-:Y:S05]  /*0b90*/  CALL.REL.NOINC `($eval_multi_expr_kernel$_Z8apply_opiff) ;  /* 0x0002895000007944 */ /* 0x000fea0003c00000 */
[----:B------:R-:W-:Y:S01]  /*0ba0*/  IMAD.MOV.U32 R3, RZ, RZ, R0 ;  /* 0x000000ffff037224 */ /* 0x000fe200078e0000 */
[----:B------:R-:W-:Y:S01]  /*0bb0*/  MOV R27, 0x3 ;  /* 0x00000003001b7802 */ /* 0x000fe20000000f00 */
[----:B------:R-:W-:Y:S01]  /*0bc0*/  IMAD.MOV.U32 R0, RZ, RZ, -0x42d4f901 ;  /* 0xbd2b06ffff007424 */ /* 0x000fe200078e00ff */
[----:B------:R-:W-:-:S02]  /*0bd0*/  MOV R21, 0xbf0 ;  /* 0x00000bf000157802 */ /* 0x000fc40000000f00 */
[----:B------:R-:W-:Y:S05]  /*0be0*/  CALL.REL.NOINC `($eval_multi_expr_kernel$_Z8apply_opiff) ;  /* 0x0002890000007944 */ /* 0x000fea0003c00000 */
[----:B------:R-:W-:Y:S01]  /*0bf0*/  IMAD.MOV.U32 R3, RZ, RZ, R25 ;  /* 0x000000ffff037224 */ /* 0x000fe200078e0019 */
[----:B------:R-:W-:-:S02]  /*0c00*/  MOV R27, 0x3 ;  /* 0x00000003001b7802 */ /* 0x000fc40000000f00 */
        /* <DEDUP_REMOVED lines=15> */
[----:B------:R-:W-:Y:S01]  /*0d00*/  MOV R21, 0xd30 ;  /* 0x00000d3000157802 */ /* 0x000fe20000000f00 */
[----:B------:R-:W-:-:S02]  /*0d10*/  IMAD.MOV.U32 R3, RZ, RZ, -0x40174cf5 ;  /* 0xbfe8b30bff037424 */ /* 0x000fc400078e00ff */
[----:B------:R-:W-:Y:S05]  /*0d20*/  CALL.REL.NOINC `($eval_multi_expr_kernel$_Z8apply_opiff) ;  /* 0x000287c000007944 */ /* 0x000fea0003c00000 */
[----:B------:R-:W-:Y:S01]  /*0d30*/  IMAD.MOV.U32 R31, RZ, RZ, R0 ;  /* 0x000000ffff1f7224 */ /* 0x000fe200078e0000 */
[----:B------:R-:W-:Y:S01]  /*0d40*/  MOV R27, 0x5 ;  /* 0x00000005001b7802 */ /* 0x000fe20000000f00 */
[----:B------:R-:W-:Y:S01]  /*0d50*/  IMAD.MOV.U32 R0, RZ, RZ, R13 ;  /* 0x000000ffff007224 */ /* 0x000fe200078e000d */
[----:B------:R-:W-:Y:S01]  /*0d60*/  MOV R21, 0xd90 ;  /* 0x00000d9000157802 */ /* 0x000fe20000000f00 */
[----:B------:R-:W-:-:S02]  /*0d70*/  IMAD.MOV.U32 R3, RZ, RZ, -0x40f8fb3a ;  /* 0xbf0704c6ff037424 */ /* 0x000fc400078e00ff */
        /* <DEDUP_REMOVED lines=17> */
[----:B------:R-:W-:-:S02]  /*0e90*/  IMAD.MOV.U32 R3, RZ, RZ, 0x401bc1a4 ;  /* 0x401bc1a4ff037424 */ /* 0x000fc400078e00ff */
[----:B------:R-:W-:Y:S05]  /*0ea0*/  CALL.REL.NOINC `($eval_multi_expr_kernel$_Z8apply_opiff) ;  /* 0x0002864000007944 */ /* 0x000fea0003c00000 */
[----:B------:R-:W-:Y:S01]  /*0eb0*/  MOV R3, R0 ;  /* 0x0000000000037202 */ /* 0x000fe20000000f00 */
[----:B------:R-:W-:Y:S01]  /*0ec0*/  IMAD.MOV.U32 R27, RZ, RZ, 0x3 ;  /* 0x00000003ff1b7424 */ /* 0x000fe200078e00ff */
[----:B------:R-:W-:Y:S01]  /*0ed0*/  MOV R21, 0xf00 ;  /* 0x00000f0000157802 */ /* 0x000fe20000000f00 */
[----:B------:R-:W-:-:S02]  /*0ee0*/  IMAD.MOV.U32 R0, RZ, RZ, 0x3d1303d3 ;  /* 0x3d1303d3ff007424 */ /* 0x000fc400078e00ff */
[----:B------:R-:W-:Y:S05]  /*0ef0*/  CALL.REL.NOINC `($eval_multi_expr_kernel$_Z8apply_opiff) ;  /* 0x000285f000007944 */ /* 0x000fea0003c00000 */
[----:B------:R-:W-:Y:S01]  /*0f00*/  MOV R3, R34 ;  /* 0x0000002200037202 */ /* 0x000fe20000000f00 */
[----:B------:R-:W-:Y:S01]  /*0f10*/  IMAD.MOV.U32 R27, RZ, RZ, 0x3 ;  /* 0x00000003ff1b7424 */ /* 0x000fe200078e00ff */
[----:B------:R-:W-:-:S02]  /*0f20*/  MOV R21, 0xf40 ;  /* 0x00000f4000157802 */ /* 0x000fc40000000f00 */
[----:B------:R-:W-:Y:S05]  /*0f30*/  CALL.REL.NOINC `($eval_multi_expr_kernel$_Z8apply_opiff) ;  /* 0x000285b000007944 */ /* 0x000fea0003c00000 */
[----:B------:R-:W-:Y:S01]  /*0f40*/  IMAD.MOV.U32 R3, RZ, RZ, R33 ;  /* 0x000000ffff037224 */ /* 0x000fe200078e0021 */
[----:B------:R-:W-:-:S02]  /*0f50*/  MOV R27, 0x1 ;  /* 0x00000001001b7802 */ /* 0x000fc40000000f00 */
[----:B------:R-:W-:Y:S02]  /*0f60*/  MOV R21, 0xf80 ;  /* 0x00000f8000157802 */ /* 0x000fe40000000f00 */
[----:B------:R-:W-:Y:S05]  /*0f70*/  CALL.REL.NOINC `($eval_multi_expr_kernel$_Z8apply_opiff) ;  /* 0x0002857000007944 */ /* 0x000fea0003c00000 */
[----:B------:R-:W-:Y:S01]  /*0f80*/  IMAD.MOV.U32 R3, RZ, RZ, R32 ;  /* 0x000000ffff037224 */ /* 0x000fe200078e0020 */
[----:B------:R-:W-:Y:S01]  /*0f90*/  MOV R21, 0xfc0 ;  /* 0x00000fc000157802 */ /* 0x000fe20000000f00 */
[----:B------:R-:W-:Y:S02]  /*0fa0*/  IMAD.MOV.U32 R27, RZ, RZ, 0x1 ;  /* 0x00000001ff1b7424 */ /* 0x000fe400078e00ff */
[----:B------:R-:W-:Y:S05]  /*0fb0*/  CALL.REL.NOINC `($eval_multi_expr_kernel$_Z8apply_opiff) ;  /* 0x0002853000007944 */ /* 0x000fea0003c00000 */
[----:B------:R-:W-:Y:S01]  /*0fc0*/  MOV R3, R31 ;  /* 0x0000001f00037202 */ /* 0x000fe20000000f00 */
[----:B------:R-:W-:Y:S01]  /*0fd0*/  IMAD.MOV.U32 R27, RZ, RZ, 0x1 ;  /* 0x00000001ff1b7424 */ /* 0x000fe200078e00ff */
[----:B------:R-:W-:Y:S02]  /*0fe0*/  MOV R21, 0x1000 ;  /* 0x0000100000157802 */ /* 0x000fe40000000f00 */
[----:B------:R-:W-:Y:S05]  /*0ff0*/  CALL.REL.NOINC `($eval_multi_expr_kernel$_Z8apply_opiff) ;  /* 0x000284f000007944 */ /* 0x000fea0003c00000 */
[----:B------:R-:W-:Y:S01]  /*1000*/  IMAD.MOV.U32 R3, RZ, RZ, R30 ;  /* 0x000000ffff037224 */ /* 0x000fe200078e001e */
[----:B------:R-:W-:Y:S02]  /*1010*/  MOV R27, 0x1 ;  /* 0x00000001001b7802 */ /* 0x000fe40000000f00 */
[----:B------:R-:W-:Y:S02]  /*1020*/  MOV R21, 0x1040 ;  /* 0x0000104000157802 */ /* 0x000fe40000000f00 */
[----:B------:R-:W-:Y:S05]  /*1030*/  CALL.REL.NOINC `($eval_multi_expr_kernel$_Z8apply_opiff) ;  /* 0x000284b000007944 */ /* 0x000fea0003c00000 */
[----:B------:R-:W-:Y:S01]  /*1040*/  IMAD.MOV.U32 R3, RZ, RZ, R25 ;  /* 0x000000ffff037224 */ /* 0x000fe200078e0019 */
[----:B------:R-:W-:Y:S01]  /*1050*/  MOV R21, 0x1080 ;  /* 0x0000108000157802 */ /* 0x000fe20000000f00 */
[----:B------:R-:W-:Y:S02]  /*1060*/  IMAD.MOV.U32 R27, RZ, RZ, 0x3 ;  /* 0x00000003ff1b7424 */ /* 0x000fe400078e00ff */
[----:B------:R-:W-:Y:S05]  /*1070*/  CALL.REL.NOINC `($eval_multi_expr_kernel$_Z8apply_opiff) ;  /* 0x0002847000007944 */ /* 0x000fea0003c00000 */
[----:B------:R-:W-:Y:S01]  /*1080*/  MOV R27, 0x1 ;  /* 0x00000001001b7802 */ /* 0x000fe20000000f00 */
[----:B------:R-:W-:Y:S01]  /*1090*/  IMAD.MOV.U32 R3, RZ, RZ, -0x3f775c6a ;  /* 0xc088a396ff037424 */ /* 0x000fe200078e00ff */
[----:B------:R-:W-:-:S02]  /*10a0*/  MOV R21, 0x10c0 ;  /* 0x000010c000157802 */ /* 0x000fc40000000f00 */
[----:B------:R-:W-:Y:S05]  /*10b0*/  CALL.REL.NOINC `($eval_multi_expr_kernel$_Z8apply_opiff) ;  /* 0x0002843000007944 */ /* 0x000fea0003c00000 */
[----:B------:R-:W-:Y:S01]  /*10c0*/  IMAD.MOV.U32 R3, RZ, RZ, c[0x0][0x16c] ;  /* 0x00005b00ff037624 */ /* 0x000fe200078e00ff */
[----:B------:R-:W-:-:S02]  /*10d0*/  MOV R27, 0x5 ;  /* 0x00000005001b7802 */ /* 0x000fc40000000f00 */
[----:B------:R-:W-:Y:S01]  /*10e0*/  MOV R21, 0x1140 ;  /* 0x0000114000157802 */ /* 0x000fe20000000f00 */
[----:B------:R-:W-:-:S04]  /*10f0*/  IMAD.WIDE R36, R3, 0x4, R36 ;  /* 0x0000000403247825 */ /* 0x000fc800078e0224 */
[----:B------:R-:W-:Y:S01]  /*1100*/  IMAD.MOV.U32 R3, RZ, RZ, -0x404ce27e ;  /* 0xbfb31d82ff037424 */ /* 0x000fe200078e00ff */
[----:B------:R0:W-:Y:S02]  /*1110*/  STG.E [R36.64], R0 ;  /* 0x0000000024007986 */ /* 0x0001e4000c101906 */
[----:B0-----:R-:W-:Y:S02]  /*1120*/  IMAD.MOV.U32 R0, RZ, RZ, R20 ;  /* 0x000000ffff007224 */ /* 0x001fe400078e0014 */
[----:B------:R-:W-:Y:S05]  /*1130*/  CALL.REL.NOINC `($eval_multi_expr_kernel$_Z8apply_opiff) ;  /* 0x000283b000007944 */ /* 0x000fea0003c00000 */
[----:B------:R-:W-:Y:S01]  /*1140*/  MOV R3, R0 ;  /* 0x0000000000037202 */ /* 0x000fe20000000f00 */
        /* <DEDUP_REMOVED lines=13> */
[----:B------:R-:W-:-:S02]  /*1220*/  MOV R21, 0x1240 ;  /* 0x0000124000157802 */ /* 0x000fc40000000f00 */
        /* <DEDUP_REMOVED lines=52> */
[----:B------:R-:W-:Y:S01]  /*1570*/  IMAD.MOV.U32 R0, RZ, RZ, 0x3ca4cc18 ;  /* 0x3ca4cc18ff007424 */ /* 0x000fe200078e00ff */
[----:B------:R-:W-:-:S02]  /*1580*/  MOV R21, 0x15a0 ;  /* 0x000015a000157802 */ /* 0x000fc40000000f00 */
[----:B------:R-:W-:Y:S05]  /*1590*/  CALL.REL.NOINC `($eval_multi_expr_kernel$_Z8apply_opiff) ;  /* 0x00027f5000007944 */ /* 0x000fea0003c00000 */
[----:B------:R-:W-:Y:S01]  /*15a0*/  IMAD.MOV.U32 R27, RZ, RZ, 0x3 ;  /* 0x00000003ff1b7424 */ /* 0x000fe200078e00ff */
[----:B------:R-:W-:-:S02]  /*15b0*/  MOV R3, R7 ;  /* 0x0000000700037202 */ /* 0x000fc40000000f00 */
        /* <DEDUP_REMOVED lines=20> */
[----:B------:R-:W-:-:S02]  /*1700*/  MOV R21, 0x1720 ;  /* 0x0000172000157802 */ /* 0x000fc40000000f00 */
[----:B------:R-:W-:Y:S05]  /*1710*/  CALL.REL.NOINC `($eval_multi_expr_kernel$_Z8apply_opiff) ;  /* 0x00027dd000007944 */ /* 0x000fea0003c00000 */
[----:B------:R-:W-:Y:S01]  /*1720*/  IMAD.MOV.U32 R27, RZ, RZ, 0x1 ;  /* 0x00000001ff1b7424 */ /* 0x000fe200078e00ff */
[----:B------:R-:W-:-:S02]  /*1730*/  MOV R3, 0x3ca3bb3b ;  /* 0x3ca3bb3b00037802 */ /* 0x000fc40000000f00 */
[----:B------:R-:W-:Y:S02]  /*1740*/  MOV R21, 0x1760 ;  /* 0x0000176000157802 */ /* 0x000fe40000000f00 */
[----:B------:R-:W-:Y:S05]  /*1750*/  CALL.REL.NOINC `($eval_multi_expr_kernel$_Z8apply_opiff) ;  /* 0x00027d9000007944 */ /* 0x000fea0003c00000 */
[----:B------:R-:W-:Y:S01]  /*1760*/  IMAD.MOV.U32 R27, RZ, RZ, 0x3 ;  /* 0x00000003ff1b7424 */ /* 0x000fe200078e00ff */
[----:B------:R-:W-:Y:S01]  /*1770*/  MOV R21, 0x17a0 ;  /* 0x000017a000157802 */ /* 0x000fe20000000f00 */
[----:B------:R-:W-:Y:S02]  /*1780*/  IMAD.MOV.U32 R3, RZ, RZ, 0x3e294970 ;  /* 0x3e294970ff037424 */ /* 0x000fe400078e00ff */
[----:B------:R-:W-:Y:S05]  /*1790*/  CALL.REL.NOINC `($eval_multi_expr_kernel$_Z8apply_opiff) ;  /* 0x00027d5000007944 */ /* 0x000fea0003c00000 */
[----:B------:R-:W-:Y:S01]  /*17a0*/  MOV R27, 0x1 ;  /* 0x00000001001b7802 */ /* 0x000fe20000000f00 */
[----:B------:R-:W-:Y:S01]  /*17b0*/  IMAD.MOV.U32 R3, RZ, RZ, -0x41241dec ;  /* 0xbedbe214ff037424 */ /* 0x000fe200078e00ff */
[----:B------:R-:W-:Y:S02]  /*17c0*/  MOV R21, 0x17e0 ;  /* 0x000017e000157802 */ /* 0x000fe40000000f00 */
[----:B------:R-:W-:Y:S05]  /*17d0*/  CALL.REL.NOINC `($eval_multi_expr_kernel$_Z8apply_opiff) ;  /* 0x00027d1000007944 */ /* 0x000fea0003c00000 */
[----:B------:R-:W-:Y:S01]  /*17e0*/  IMAD.MOV.U32 R3, RZ, RZ, c[0x0][0x16c] ;  /* 0x00005b00ff037624 */ /* 0x000fe200078e00ff */
[----:B------:R-:W-:Y:S01]  /*17f0*/  MOV R25, 0x4 ;  /* 0x0000000400197802 */ /* 0x000fe20000000f00 */
[----:B------:R-:W-:Y:S01]  /*1800*/  IMAD.MOV.U32 R27, RZ, RZ, 0x5 ;  /* 0x00000005ff1b7424 */ /* 0x000fe200078e00ff */
[----:B------:R-:W-:Y:S01]  /*1810*/  MOV R21, 0x1880 ;  /* 0x0000188000157802 */ /* 0x000fe20000000f00 */
[----:B------:R-:W-:Y:S02]  /*1820*/  IMAD R24, R3, 0x2, R24 ;  /* 0x0000000203187824 */ /* 0x000fe400078e0218 */
[----:B------:R-:W-:-:S02]  /*1830*/  IMAD.MOV.U32 R3, RZ, RZ, -0x4065fc76 ;  /* 0xbf9a038aff037424 */ /* 0x000fc400078e00ff */
[----:B------:R-:W-:-:S05]  /*1840*/  IMAD.WIDE R24, R24, R25, c[0x0][0x178] ;  /* 0x00005e0018187625 */ /* 0x000fca00078e0219 */
[----:B------:R0:W-:Y:S02]  /*1850*/  STG.E [R24.64], R0 ;  /* 0x0000000018007986 */ /* 0x0001e4000c101906 */
[----:B0-----:R-:W-:Y:S02]  /*1860*/  MOV R0, R20 ;  /* 0x0000001400007202 */ /* 0x001fe40000000f00 */
[----:B------:R-:W-:Y:S05]  /*1870*/  CALL.REL.NOINC `($eval_multi_expr_kernel$_Z8apply_opiff) ;  /* 0x00027c7000007944 */ /* 0x000fea0003c00000 */
[----:B------:R-:W-:Y:S01]  /*1880*/  IMAD.MOV.U32 R3, RZ, RZ, R0 ;  /* 0x000000ffff037224 */ /* 0x000fe200078e0000 */
        /* <DEDUP_REMOVED lines=17> */
[----:B------:R-:W-:Y:S01]  /*19a0*/  MOV R0, 0xbf9d9696 ;  /* 0xbf9d969600007802 */ /* 0x000fe20000000f00 */
[----:B------:R-:W-:Y:S01]  /*19b0*/  IMAD.MOV.U32 R27, RZ, RZ, 0x1 ;  /* 0x00000001ff1b7424 */ /* 0x000fe200078e00ff */
        /* <DEDUP_REMOVED lines=8> */
[----:B------:R-:W-:-:S02]  /*1a40*/  MOV R21, 0x1a60 ;  /* 0x00001a6000157802 */ /* 0x000fc40000000f00 */
        /* <DEDUP_REMOVED lines=36> */
[----:B------:R-:W-:Y:S01]  /*1c90*/  IMAD.MOV.U32 R3, RZ, RZ, R34 ;  /* 0x000000ffff037224 */ /* 0x000fe200078e0022 */
        /* <DEDUP_REMOVED lines=23> */
[----:B------:R-:W-:Y:S01]  /*1e10*/  IMAD.MOV.U32 R27, RZ, RZ, 0x1 ;  /* 0x00000001ff1b7424 */ /* 0x000fe200078e00ff */
[----:B------:R-:W-:Y:S01]  /*1e20*/  MOV R21, 0x1e50 ;  /* 0x00001e5000157802 */ /* 0x000fe20000000f00 */
[----:B------:R-:W-:Y:S02]  /*1e30*/  IMAD.MOV.U32 R3, RZ, RZ, 0x3dd8d816 ;  /* 0x3dd8d816ff037424 */ /* 0x000fe400078e00ff */
[----:B------:R-:W-:Y:S05]  /*1e40*/  CALL.REL.NOINC `($eval_multi_expr_kernel$_Z8apply_opiff) ;  /* 0x000276a000007944 */ /* 0x000fea0003c00000 */
[----:B------:R-:W-:Y:S01]  /*1e50*/  MOV R27, 0x3 ;  /* 0x00000003001b7802 */ /* 0x000fe20000000f00 */
[----:B------:R-:W-:Y:S01]  /*1e60*/  IMAD.MOV.U32 R3, RZ, RZ, 0x3edb46ea ;  /* 0x3edb46eaff037424 */ /* 0x000fe200078e00ff */
        /* <DEDUP_REMOVED lines=30> */
[----:B------:R-:W-:Y:S01]  /*2050*/  MOV R27, 0x1 ;  /* 0x00000001001b7802 */ /* 0x000fe20000000f00 */
[----:B------:R-:W-:Y:S01]  /*2060*/  IMAD.MOV.U32 R3, RZ, RZ, R5 ;  /* 0x000000ffff037224 */ /* 0x000fe200078e0005 */
        /* <DEDUP_REMOVED lines=167> */
[----:B------:R-:W-:Y:S01]  /*2ae0*/  MOV R3, c[0x0][0x16c] ;  /* 0x00005b0000037a02 */ /* 0x000fe20000000f00 */
[----:B------:R-:W-:Y:S01]  /*2af0*/  IMAD.MOV.U32 R27, RZ, RZ, 0x5 ;  /* 0x00000005ff1b7424 */ /* 0x000fe200078e00ff */
[----:B------:R-:W-:-:S03]  /*2b00*/  MOV R21, 0x2b60 ;  /* 0x00002b6000157802 */ /* 0x000fc60000000f00 */
[----:B------:R-:W-:Y:S01]  /*2b10*/  IMAD.WIDE R24, R3, 0x4, R24 ;  /* 0x0000000403187825 */ /* 0x000fe200078e0218 */
[----:B------:R-:W-:-:S04]  /*2b20*/  MOV R3, 0xbf1968d1 ;  /* 0xbf1968d100037802 */ /* 0x000fc80000000f00 */
[----:B------:R0:W-:Y:S02]  /*2b30*/  STG.E [R24.64], R0 ;  /* 0x0000000018007986 */ /* 0x0001e4000c101906 */
[----:B0-----:R-:W-:Y:S02]  /*2b40*/  IMAD.MOV.U32 R0, RZ, RZ, R20 ;  /* 0x000000ffff007224 */ /* 0x001fe400078e0014 */
        /* <DEDUP_REMOVED lines=10> */
[----:B------:R-:W-:Y:S02]  /*2bf0*/  IMAD.MOV.U32 R3, RZ, RZ, -0x40340e52 ;  /* 0xbfcbf1aeff037424 */ /* 0x000fe400078e00ff */
[----:B------:R-:W-:Y:S05]  /*2c00*/  CALL.REL.NOINC `($eval_multi_expr_kernel$_Z8apply_opiff) ;  /* 0x000268e000007944 */ /* 0x000fea0003c00000 */
[----:B------:R-:W-:Y:S01]  /*2c10*/  IMAD.MOV.U32 R3, RZ, RZ, R0 ;  /* 0x000000ffff037224 */ /* 0x000fe200078e0000 */
        /* <DEDUP_REMOVED lines=13> */
[----:B------:R-:W-:-:S02]  /*2cf0*/  IMAD.MOV.U32 R0, RZ, RZ, -0x40800000 ;  /* 0xbf800000ff007424 */ /* 0x000fc400078e00ff */
        /* <DEDUP_REMOVED lines=10> */
[----:B------:R-:W-:Y:S01]  /*2da0*/  MOV R0, R19 ;  /* 0x0000001300007202 */ /* 0x000fe20000000f00 */
[----:B------:R-:W-:Y:S01]  /*2db0*/  IMAD.MOV.U32 R27, RZ, RZ, 0x5 ;  /* 0x00000005ff1b7424 */ /* 0x000fe200078e00ff */
[----:B------:R-:W-:Y:S01]  /*2dc0*/  MOV R21, 0x2df0 ;  /* 0x00002df000157802 */ /* 0x000fe20000000f00 */
[----:B------:R-:W-:Y:S02]  /*2dd0*/  IMAD.MOV.U32 R3, RZ, RZ, 0x401e23c0 ;  /* 0x401e23c0ff037424 */ /* 0x000fe400078e00ff */
[----:B------:R-:W-:Y:S05]  /*2de0*/  CALL.REL.NOINC `($eval_multi_expr_kernel$_Z8apply_opiff) ;  /* 0x0002670000007944 */ /* 0x000fea0003c00000 */
[----:B------:R-:W-:Y:S01]  /*2df0*/  IMAD.MOV.U32 R34, RZ, RZ, R0 ;  /* 0x000000ffff227224 */ /* 0x000fe200078e0000 */
[----:B------:R-:W-:Y:S01]  /*2e00*/  MOV R27, 0x5 ;  /* 0x00000005001b7802 */ /* 0x000fe20000000f00 */
[----:B------:R-:W-:Y:S01]  /*2e10*/  IMAD.MOV.U32 R0, RZ, RZ, R20 ;  /* 0x000000ffff007224 */ /* 0x000fe200078e0014 */
[----:B------:R-:W-:Y:S01]  /*2e20*/  MOV R21, 0x2e50 ;  /* 0x00002e5000157802 */ /* 0x000fe20000000f00 */
[----:B------:R-:W-:Y:S02]  /*2e30*/  IMAD.MOV.U32 R3, RZ, RZ, -0x40a7228f ;  /* 0xbf58dd71ff037424 */ /* 0x000fe400078e00ff */
        /* <DEDUP_REMOVED lines=21> */
[----:B------:R-:W-:Y:S01]  /*2f90*/  MOV R3, R6 ;  /* 0x0000000600037202 */ /* 0x000fe20000000f00 */
        /* <DEDUP_REMOVED lines=27> */
[----:B------:R-:W-:Y:S01]  /*3150*/  IMAD.MOV.U32 R3, RZ, RZ, c[0x0][0x16c] ;  /* 0x00005b00ff037624 */ /* 0x000fe200078e00ff */
[----:B------:R-:W-:Y:S01]  /*3160*/  MOV R21, 0x31d0 ;  /* 0x000031d000157802 */ /* 0x000fe20000000f00 */
[----:B------:R-:W-:Y:S02]  /*3170*/  IMAD.MOV.U32 R27, RZ, RZ, 0x5 ;  /* 0x00000005ff1b7424 */ /* 0x000fe400078e00ff */
[----:B------:R-:W-:-:S04]  /*3180*/  IMAD.WIDE R24, R3, 0x4, R24 ;  /* 0x0000000403187825 */ /* 0x000fc800078e0218 */
[----:B------:R-:W-:Y:S01]  /*3190*/  IMAD.MOV.U32 R3, RZ, RZ, -0x40beefec ;  /* 0xbf411014ff037424 */ /* 0x000fe200078e00ff */
        /* <DEDUP_REMOVED lines=17> */
[----:B------:R-:W-:-:S02]  /*32b0*/  IMAD.MOV.U32 R0, RZ, RZ, R20 ;  /* 0x000000ffff007224 */ /* 0x000fc400078e0014 */
[----:B------:R-:W-:Y:S05]  /*32c0*/  CALL.REL.NOINC `($eval_multi_expr_kernel$_Z8apply_opiff) ;  /* 0x0002622000007944 */ /* 0x000fea0003c00000 */
[----:B------:R-:W-:Y:S01]  /*32d0*/  MOV R31, R0 ;  /* 0x00000000001f7202 */ /* 0x000fe20000000f00 */
[----:B------:R-:W-:Y:S01]  /*32e0*/  IMAD.MOV.U32 R0, RZ, RZ, R23 ;  /* 0x000000ffff007224 */ /* 0x000fe200078e0017 */
[----:B------:R-:W-:Y:S01]  /*32f0*/  MOV R3, RZ ;  /* 0x000000ff00037202 */ /* 0x000fe20000000f00 */
[----:B------:R-:W-:Y:S01]  /*3300*/  IMAD.MOV.U32 R27, RZ, RZ, 0xb ;  /* 0x0000000bff1b7424 */ /* 0x000fe200078e00ff */
        /* <DEDUP_REMOVED lines=194> */
[----:B------:R-:W-:Y:S02]  /*3f30*/  MOV R21, 0x3f50 ;  /* 0x00003f5000157802 */ /* 0x000fe40000000f00 */
[----:B------:R-:W-:Y:S05]  /*3f40*/  CALL.REL.NOINC `($eval_multi_expr_kernel$_Z8apply_opiff) ;  /* 0x000255a000007944 */ /* 0x000fea0003c00000 */
[----:B------:R-:W-:Y:S01]  /*3f50*/  IMAD.MOV.U32 R3, RZ, RZ, c[0x0][0x16c] ;  /* 0x00005b00ff037624 */ /* 0x000fe200078e00ff */
[----:B------:R-:W-:Y:S02]  /*3f60*/  MOV R27, 0x5 ;  /* 0x00000005001b7802 */ /* 0x000fe40000000f00 */
        /* <DEDUP_REMOVED lines=332> */
[----:B------:R-:W-:Y:S02]  /*5430*/  IMAD.MOV.U32 R3, RZ, RZ, -0x40c752a3 ;  /* 0xbf38ad5dff037424 */ /* 0x000fe400078e00ff */
        /* <DEDUP_REMOVED lines=289> */
[----:B------:R-:W-:Y:S01]  /*6650*/  IMAD.MOV.U32 R27, RZ, RZ, 0x1 ;  /* 0x00000001ff1b7424 */ /* 0x000fe200078e00ff */
[----:B------:R-:W-:Y:S02]  /*6660*/  MOV R3, R12 ;  /* 0x0000000c00037202 */ /* 0x000fe40000000f00 */
        /* <DEDUP_REMOVED lines=348> */
[----:B------:R-:W-:Y:S01]  /*7c30*/  IMAD.MOV.U32 R27, RZ, RZ, 0x3 ;  /* 0x00000003ff1b7424 */ /* 0x000fe200078e00ff */
[----:B------:R-:W-:-:S02]  /*7c40*/  MOV R3, 0x3f4f2e0e ;  /* 0x3f4f2e0e00037802 */ /* 0x000fc40000000f00 */
        /* <DEDUP_REMOVED lines=552> */
[----:B------:R-:W-:Y:S01]  /*9ed0*/  MOV R0, 0xbece9c53 ;  /* 0xbece9c5300007802 */ /* 0x000fe20000000f00 */
[----:B------:R-:W-:Y:S01]  /*9ee0*/  IMAD.MOV.U32 R27, RZ, RZ, 0x1 ;  /* 0x00000001ff1b7424 */ /* 0x000fe200078e00ff */
[----:B------:R-:W-:Y:S01]  /*9ef0*/  MOV R21, 0x9f20 ;  /* 0x00009f2000157802 */ /* 0x000fe20000000f00 */
[----:B------:R-:W-:-:S02]  /*9f00*/  IMAD.MOV.U32 R3, RZ, RZ, R15 ;  /* 0x000000ffff037224 */ /* 0x000fc400078e000f */
        /* <DEDUP_REMOVED lines=1048> */
[----:B------:R-:W-:Y:S01]  /*e090*/  MOV R0, 0xbeef58a6 ;  /* 0xbeef58a600007802 */ /* 0x000fe20000000f00 */
[----:B------:R-:W-:Y:S01]  /*e0a0*/  IMAD.MOV.U32 R27, RZ, RZ, 0x3 ;  /* 0x00000003ff1b7424 */ /* 0x000fe200078e00ff */
        /* <DEDUP_REMOVED lines=486> */
[----:B------:R-:W-:Y:S01]  /*ff10*/  MOV R27, 0x3 ;  /* 0x00000003001b7802 */ /* 0x000fe20000000f00 */
[----:B------:R-:W-:Y:S01]  /*ff20*/  IMAD.MOV.U32 R3, RZ, RZ, R12 ;  /* 0x000000ffff037224 */ /* 0x000fe200078e000c */
        /* <DEDUP_REMOVED lines=2972> */
[----:B------:R-:W-:-:S04]  /*1b8f0*/  MOV R3, R15 ;  /* 0x0000000f00037202 */ /* 0x000fc80000000f00 */
[----:B------:R0:W-:Y:S02]  /*1b900*/  STG.E [R24.64], R0 ;  /* 0x0000000018007986 */ /* 0x0001e4000c101906 */
[----:B0-----:R-:W-:Y:S02]  /*1b910*/  IMAD.MOV.U32 R0, RZ, RZ, -0x40800000 ;  /* 0xbf800000ff007424 */ /* 0x001fe400078e00ff */
        /* <DEDUP_REMOVED lines=73> */
[----:B------:R-:W-:Y:S01]  /*1bdb0*/  MOV R0, 0xbfd085d3 ;  /* 0xbfd085d300007802 */ /* 0x000fe20000000f00 */
[----:B------:R-:W-:Y:S01]  /*1bdc0*/  IMAD.MOV.U32 R27, RZ, RZ, 0x3 ;  /* 0x00000003ff1b7424 */ /* 0x000fe200078e00ff */
[----:B------:R-:W-:Y:S01]  /*1bdd0*/  MOV R21, 0x1be00 ;  /* 0x0001be0000157802 */ /* 0x000fe20000000f00 */
[----:B------:R-:W-:Y:S02]  /*1bde0*/  IMAD.MOV.U32 R3, RZ, RZ, R36 ;  /* 0x000000ffff037224 */ /* 0x000fe400078e0024 */
        /* <DEDUP_REMOVED lines=1028> */
[----:B------:R-:W-:Y:S01]  /*1fe30*/  MOV R3, R15 ;  /* 0x0000000f00037202 */ /* 0x000fe20000000f00 */
[----:B------:R-:W-:Y:S01]  /*1fe40*/  IMAD.MOV.U32 R0, RZ, RZ, -0x3ffc0471 ;  /* 0xc003fb8fff007424 */ /* 0x000fe200078e00ff */
        /* <DEDUP_REMOVED lines=1342> */
[----:B------:R-:W-:Y:S01]  /*25230*/  IMAD.MOV.U32 R3, RZ, RZ, 0x4001c754 ;  /* 0x4001c754ff037424 */ /* 0x000fe200078e00ff */
[----:B------:R0:W-:Y:S02]  /*25240*/  STG.E [R24.64], R0 ;  /* 0x0000000018007986 */ /* 0x0001e4000c101906 */
[----:B0-----:R-:W-:Y:S02]  /*25250*/  MOV R0, R16 ;  /* 0x0000001000007202 */ /* 0x001fe40000000f00 */
[----:B------:R-:W-:Y:S05]  /*25260*/  CALL.REL.NOINC `($eval_multi_expr_kernel$_Z8apply_opiff) ;  /* 0x0000428000007944 */ /* 0x000fea0003c00000 */
[----:B------:R-:W-:Y:S01]  /*25270*/  IMAD.MOV.U32 R3, RZ, RZ, R0 ;  /* 0x000000ffff037224 */ /* 0x000fe200078e0000 */
[----:B------:R-:W-:Y:S01]  /*25280*/  MOV R27, 0x1 ;  /* 0x00000001001b7802 */ /* 0x000fe20000000f00 */
[----:B------:R-:W-:Y:S01]  /*25290*/  IMAD.MOV.U32 R0, RZ, RZ, -0x40bd2872 ;  /* 0xbf42d78eff007424 */ /* 0x000fe200078e00ff */
        /* <DEDUP_REMOVED lines=225> */
[----:B------:R-:W-:Y:S01]  /*260b0*/  IMAD.MOV.U32 R0, RZ, RZ, -0x408a34c7 ;  /* 0xbf75cb39ff007424 */ /* 0x000fe200078e00ff */
        /* <DEDUP_REMOVED lines=65> */
[----:B------:R-:W-:Y:S01]  /*264d0*/  MOV R27, 0x5 ;  /* 0x00000005001b7802 */ /* 0x000fe20000000f00 */
[----:B------:R-:W-:Y:S01]  /*264e0*/  IMAD.MOV.U32 R3, RZ, RZ, -0x40abdf84 ;  /* 0xbf54207cff037424 */ /* 0x000fe200078e00ff */
[----:B------:R-:W-:Y:S01]  /*264f0*/  MOV R21, 0x26540 ;  /* 0x0002654000157802 */ /* 0x000fe20000000f00 */
[----:B------:R-:W-:-:S05]  /*26500*/  IMAD.WIDE R6, R7, 0x4, R24 ;  /* 0x0000000407067825 */ /* 0x000fca00078e0218 */
        /* <DEDUP_REMOVED lines=756> */
[----:B------:R-:W-:Y:S02]  /*29450*/  MOV R21, 0x29470 ;  /* 0x0002947000157802 */ /* 0x000fe40000000f00 */
[----:B------:R-:W-:Y:S05]  /*29460*/  CALL.REL.NOINC `($eval_multi_expr_kernel$_Z8apply_opiff) ;  /* 0x0000008000007944 */ /* 0x000fea0003c00000 */
[----:B------:R-:W-:Y:S01]  /*29470*/  IMAD.MOV.U32 R27, RZ, RZ, 0x1 ;  /* 0x00000001ff1b7424 */ /* 0x000fe200078e00ff */
[----:B------:R-:W-:Y:S02]  /*29480*/  MOV R3, 0xbe83c636 ;  /* 0xbe83c63600037802 */ /* 0x000fe40000000f00 */
[----:B------:R-:W-:Y:S02]  /*29490*/  MOV R21, 0x294b0 ;  /* 0x000294b000157802 */ /* 0x000fe40000000f00 */
[----:B------:R-:W-:Y:S05]  /*294a0*/  CALL.REL.NOINC `($eval_multi_expr_kernel$_Z8apply_opiff) ;  /* 0x0000004000007944 */ /* 0x000fea0003c00000 */
[----:B------:R-:W-:-:S04]  /*294b0*/  IMAD.MOV.U32 R3, RZ, RZ, c[0x0][0x16c] ;  /* 0x00005b00ff037624 */ /* 0x000fc800078e00ff */
[----:B------:R-:W-:-:S05]  /*294c0*/  IMAD.WIDE R6, R3, 0x4, R6 ;  /* 0x0000000403067825 */ /* 0x000fca00078e0206 */
[----:B------:R-:W-:Y:S01]  /*294d0*/  STG.E [R6.64], R0 ;  /* 0x0000000006007986 */ /* 0x000fe2000c101906 */
[----:B------:R-:W-:Y:S05]  /*294e0*/  EXIT ;  /* 0x000000000000794d */ /* 0x000fea0003800000 */
        .type           $eval_multi_expr_kernel$_Z8apply_opiff,@function
        .size           $eval_multi_expr_kernel$_Z8apply_opiff,($eval_multi_expr_kernel$_Z8safe_invf - $eval_multi_expr_kernel$_Z8apply_opiff)
$eval_multi_expr_kernel$_Z8apply_opiff:
[----:B------:R-:W-:Y:S01]  /*294f0*/  ISETP.GT.AND P0, PT, R27, 0xd, PT ;  /* 0x0000000d1b00780c */ /* 0x000fe20003f04270 */
[----:B------:R-:W-:-:S12]  /*29500*/  IMAD.MOV.U32 R26, RZ, RZ, RZ ;  /* 0x000000ffff1a7224 */ /* 0x000fd800078e00ff */
[----:B------:R-:W-:Y:S05]  /*29510*/  @P0 BRA `(.L_x_0) ;  /* 0x000025b000000947 */ /* 0x000fea0003800000 */
[----:B------:R-:W-:-:S13]  /*29520*/  ISETP.GT.AND P0, PT, R27, 0x6, PT ;  /* 0x000000061b00780c */ /* 0x000fda0003f04270 */
[----:B------:R-:W-:Y:S05]  /*29530*/  @P0 BRA `(.L_x_1) ;  /* 0x0000097000000947 */ /* 0x000fea0003800000 */
[----:B------:R-:W-:-:S13]  /*29540*/  ISETP.GT.AND P0, PT, R27, 0x3, PT ;  /* 0x000000031b00780c */ /* 0x000fda0003f04270 */
[----:B------:R-:W-:Y:S05]  /*29550*/  @P0 BRA `(.L_x_2) ;  /* 0x0000012000000947 */ /* 0x000fea0003800000 */
[----:B------:R-:W-:-:S04]  /*29560*/  IADD3 R27, R27, -0x1, RZ ;  /* 0xffffffff1b1b7810 */ /* 0x000fc80007ffe0ff */
[----:B------:R-:W-:-:S04]  /*29570*/  IMNMX.U32 R27, R27, 0x3, PT ;  /* 0x000000031b1b7817 */ /* 0x000fc80003800000 */
[----:B------:R-:W-:-:S06]  /*29580*/  SHF.L.U32 R28, R27, 0x2, RZ ;  /* 0x000000021b1c7819 */ /* 0x000fcc00000006ff */
[----:B------:R-:W0:Y:S02]  /*29590*/  LDC R28, c[0x2][R28+0x24] ;  /* 0x008009001c1c7b82 */ /* 0x000e240000000800 */
[----:B0-----:R-:W-:-:S04]  /*295a0*/  SHF.R.S32.HI R29, RZ, 0x1f, R28 ;  /* 0x0000001fff1d7819 */ /* 0x001fc8000001141c */
.L_x_78:
[----:B------:R-:W-:Y:S05]  /*295b0*/  BRX R28 -0x295c0                                                        (*"BRANCH_TARGETS .L_x_79,.L_x_80,.L_x_81,.L_x_3"*) ;  /* 0xfffd6a401c007949 */ /* 0x000fea000383ffff */
.L_x_81:
[----:B------:R-:W-:Y:S01]  /*295c0*/  FMUL R0, R0, R3 ;  /* 0x0000000300007220 */ /* 0x000fe20000400000 */
[----:B------:R-:W-:Y:S02]  /*295d0*/  MOV R2, 0x295f0 ;  /* 0x000295f000027802 */ /* 0x000fe40000000f00 */
[----:B------:R-:W-:Y:S05]  /*295e0*/  CALL.REL.NOINC `($eval_multi_expr_kernel$_Z9clamp_valf) ;  /* 0x000037e000007944 */ /* 0x000fea0003c00000 */
[----:B------:R-:W-:Y:S05]  /*295f0*/  BRA `(.L_x_3) ;  /* 0x0000366000007947 */ /* 0x000fea0003800000 */
.L_x_79:
[----:B------:R-:W-:Y:S01]  /*29600*/  FADD R0, R0, R3 ;  /* 0x0000000300007221 */ /* 0x000fe20000000000 */
[----:B------:R-:W-:Y:S02]  /*29610*/  MOV R2, 0x29630 ;  /* 0x0002963000027802 */ /* 0x000fe40000000f00 */
[----:B------:R-:W-:Y:S05]  /*29620*/  CALL.REL.NOINC `($eval_multi_expr_kernel$_Z9clamp_valf) ;  /* 0x000037a000007944 */ /* 0x000fea0003c00000 */
[----:B------:R-:W-:Y:S05]  /*29630*/  BRA `(.L_x_3) ;  /* 0x0000362000007947 */ /* 0x000fea0003800000 */
.L_x_80:
[----:B------:R-:W-:Y:S01]  /*29640*/  FADD R0, R0, -R3 ;  /* 0x8000000300007221 */ /* 0x000fe20000000000 */
[----:B------:R-:W-:Y:S02]  /*29650*/  MOV R2, 0x29670 ;  /* 0x0002967000027802 */ /* 0x000fe40000000f00 */
[----:B------:R-:W-:Y:S05]  /*29660*/  CALL.REL.NOINC `($eval_multi_expr_kernel$_Z9clamp_valf) ;  /* 0x0000376000007944 */ /* 0x000fea0003c00000 */
[----:B------:R-:W-:Y:S05]  /*29670*/  BRA `(.L_x_3) ;  /* 0x000035e000007947 */ /* 0x000fea0003800000 */
.L_x_2:
[----:B------:R-:W-:-:S13]  /*29680*/  ISETP.NE.AND P0, PT, R27, 0x4, PT ;  /* 0x000000041b00780c */ /* 0x000fda0003f05270 */
[----:B------:R-:W-:Y:S05]  /*29690*/  @!P0 BRA `(.L_x_4) ;  /* 0x000006a000008947 */ /* 0x000fea0003800000 */
[----:B------:R-:W-:Y:S01]  /*296a0*/  ISETP.NE.AND P0, PT, R27, 0x5, PT ;  /* 0x000000051b00780c */ /* 0x000fe20003f05270 */
[----:B------:R-:W-:-:S12]  /*296b0*/  IMAD.MOV.U32 R2, RZ, RZ, 0x3f800000 ;  /* 0x3f800000ff027424 */ /* 0x000fd800078e00ff */
[----:B------:R-:W-:Y:S05]  /*296c0*/  @!P0 BRA `(.L_x_5) ;  /* 0x0000007000008947 */ /* 0x000fea0003800000 */
[----:B------:R-:W-:-:S13]  /*296d0*/  ISETP.NE.AND P0, PT, R27, 0x6, PT ;  /* 0x000000061b00780c */ /* 0x000fda0003f05270 */
[----:B------:R-:W-:Y:S05]  /*296e0*/  @P0 BRA `(.L_x_3) ;  /* 0x0000357000000947 */ /* 0x000fea0003800000 */
[CC--:B------:R-:W-:Y:S02]  /*296f0*/  FSETP.GTU.AND P0, PT, R0.reuse, R3.reuse, PT ;  /* 0x000000030000720b */ /* 0x0c0fe40003f0c000 */
[----:B------:R-:W-:Y:S02]  /*29700*/  MOV R2, 0x29730 ;  /* 0x0002973000027802 */ /* 0x000fe40000000f00 */
[----:B------:R-:W-:-:S04]  /*29710*/  FSEL R0, R0, R3, !P0 ;  /* 0x0000000300007208 */ /* 0x000fc80004000000 */
[----:B------:R-:W-:Y:S05]  /*29720*/  CALL.REL.NOINC `($eval_multi_expr_kernel$_Z9clamp_valf) ;  /* 0x000036a000007944 */ /* 0x000fea0003c00000 */
[----:B------:R-:W-:Y:S05]  /*29730*/  BRA `(.L_x_3) ;  /* 0x0000352000007947 */ /* 0x000fea0003800000 */
.L_x_5:
[C---:B------:R-:W-:Y:S01]  /*29740*/  FMUL R27, |R0|.reuse, 16777216 ;  /* 0x4b800000001b7820 */ /* 0x040fe20000400200 */
[----:B------:R-:W-:Y:S01]  /*29750*/  FSETP.GEU.AND P0, PT, |R0|, 1.175494350822287508e-38, PT ;  /* 0x008000000000780b */ /* 0x000fe20003f0e200 */
[----:B------:R-:W-:Y:S01]  /*29760*/  BSSY B0, `(.L_x_6) ;  /* 0x0000059000007945 */ /* 0x000fe20003800000 */
[----:B------:R-:W-:Y:S02]  /*29770*/  MOV R41, 0x3a2c32e4 ;  /* 0x3a2c32e400297802 */ /* 0x000fe40000000f00 */
[----:B------:R-:W-:Y:S02]  /*29780*/  FSEL R27, R27, |R0|, !P0 ;  /* 0x400000001b1b7208 */ /* 0x000fe40004000000 */
[----:B------:R-:W-:-:S02]  /*29790*/  FSEL R29, RZ, -24, P0 ;  /* 0xc1c00000ff1d7808 */ /* 0x000fc40000000000 */
[----:B------:R-:W-:-:S04]  /*297a0*/  IADD3 R26, R27, -0x3f3504f3, RZ ;  /* 0xc0cafb0d1b1a7810 */ /* 0x000fc80007ffe0ff */
[----:B------:R-:W-:-:S04]  /*297b0*/  LOP3.LUT R26, R26, 0xff800000, RZ, 0xc0, !PT ;  /* 0xff8000001a1a7812 */ /* 0x000fc800078ec0ff */
[----:B------:R-:W-:Y:S01]  /*297c0*/  I2FP.F32.S32 R38, R26 ;  /* 0x0000001a00267245 */ /* 0x000fe20000201400 */
[----:B------:R-:W-:-:S04]  /*297d0*/  IMAD.IADD R27, R27, 0x1, -R26 ;  /* 0x000000011b1b7824 */ /* 0x000fc800078e0a1a */
[C---:B------:R-:W-:Y:S01]  /*297e0*/  FADD R39, R27.reuse, 1 ;  /* 0x3f8000001b277421 */ /* 0x040fe20000000000 */
[----:B------:R-:W-:Y:S01]  /*297f0*/  FADD R27, R27, -1 ;  /* 0xbf8000001b1b7421 */ /* 0x000fe20000000000 */
[----:B------:R-:W-:-:S03]  /*29800*/  FFMA R38, R38, 1.1920928955078125e-07, R29 ;  /* 0x3400000026267823 */ /* 0x000fc6000000001d */
[----:B------:R-:W-:Y:S01]  /*29810*/  FADD R28, R27, R27 ;  /* 0x0000001b1b1c7221 */ /* 0x000fe20000000000 */
[----:B------:R-:W0:Y:S03]  /*29820*/  MUFU.RCP R39, R39 ;  /* 0x0000002700277308 */ /* 0x000e260000001000 */
[----:B0-----:R-:W-:-:S04]  /*29830*/  FMUL R28, R39, R28 ;  /* 0x0000001c271c7220 */ /* 0x001fc80000400000 */
[----:B------:R-:W-:Y:S01]  /*29840*/  FADD R40, R27, -R28 ;  /* 0x8000001c1b287221 */ /* 0x000fe20000000000 */
[CC--:B------:R-:W-:Y:S01]  /*29850*/  FMUL R29, R28.reuse, R28.reuse ;  /* 0x0000001c1c1d7220 */ /* 0x0c0fe20000400000 */
[----:B------:R-:W-:Y:S02]  /*29860*/  FFMA R26, R28, 1.4426950216293334961, R38 ;  /* 0x3fb8aa3b1c1a7823 */ /* 0x000fe40000000026 */
[----:B------:R-:W-:Y:S01]  /*29870*/  FADD R40, R40, R40 ;  /* 0x0000002828287221 */ /* 0x000fe20000000000 */
[----:B------:R-:W-:Y:S01]  /*29880*/  FFMA R41, R29, R41, 0.0032181653659790754318 ;  /* 0x3b52e7db1d297423 */ /* 0x000fe20000000029 */
[----:B------:R-:W-:Y:S02]  /*29890*/  FADD R38, R38, -R26 ;  /* 0x8000001a26267221 */ /* 0x000fe40000000000 */
[----:B------:R-:W-:Y:S01]  /*298a0*/  FFMA R27, R27, -R28, R40 ;  /* 0x8000001c1b1b7223 */ /* 0x000fe20000000028 */
[----:B------:R-:W-:Y:S01]  /*298b0*/  FFMA R41, R29, R41, 0.018033718690276145935 ;  /* 0x3c93bb731d297423 */ /* 0x000fe20000000029 */
[----:B------:R-:W-:-:S02]  /*298c0*/  FFMA R40, R28, 1.4426950216293334961, R38 ;  /* 0x3fb8aa3b1c287823 */ /* 0x000fc40000000026 */
[----:B------:R-:W-:Y:S01]  /*298d0*/  FMUL R27, R39, R27 ;  /* 0x0000001b271b7220 */ /* 0x000fe20000400000 */
[----:B------:R-:W-:-:S03]  /*298e0*/  FFMA R38, R29, R41, 0.12022458761930465698 ;  /* 0x3df6384f1d267423 */ /* 0x000fc60000000029 */
[----:B------:R-:W-:Y:S01]  /*298f0*/  FFMA R39, R27, 1.4426950216293334961, R40 ;  /* 0x3fb8aa3b1b277823 */ /* 0x000fe20000000028 */
[----:B------:R-:W-:-:S03]  /*29900*/  FMUL R29, R29, R38 ;  /* 0x000000261d1d7220 */ /* 0x000fc60000400000 */
[----:B------:R-:W-:Y:S01]  /*29910*/  FFMA R39, R28, 1.9251366722983220825e-08, R39 ;  /* 0x32a55e341c277823 */ /* 0x000fe20000000027 */
[----:B------:R-:W-:-:S04]  /*29920*/  FMUL R38, R29, 3 ;  /* 0x404000001d267820 */ /* 0x000fc80000400000 */
[----:B------:R-:W-:-:S04]  /*29930*/  FFMA R27, R27, R38, R39 ;  /* 0x000000261b1b7223 */ /* 0x000fc80000000027 */
[----:B------:R-:W-:-:S04]  /*29940*/  FFMA R29, R28, R29, R27 ;  /* 0x0000001d1c1d7223 */ /* 0x000fc8000000001b */
[----:B------:R-:W-:-:S04]  /*29950*/  FADD R28, R26, R29 ;  /* 0x0000001d1a1c7221 */ /* 0x000fc80000000000 */
[----:B------:R-:W-:Y:S01]  /*29960*/  FMUL R27, R3, R28 ;  /* 0x0000001c031b7220 */ /* 0x000fe20000400000 */
[----:B------:R-:W-:-:S03]  /*29970*/  FADD R26, -R26, R28 ;  /* 0x0000001c1a1a7221 */ /* 0x000fc60000000100 */
[----:B------:R-:W0:Y:S01]  /*29980*/  FRND R38, R27 ;  /* 0x0000001b00267307 */ /* 0x000e220000201000 */
[----:B------:R-:W-:Y:S01]  /*29990*/  FADD R29, R29, -R26 ;  /* 0x8000001a1d1d7221 */ /* 0x000fe20000000000 */
[----:B------:R-:W-:Y:S01]  /*299a0*/  FFMA R28, R3, R28, -R27 ;  /* 0x0000001c031c7223 */ /* 0x000fe2000000081b */
[C---:B------:R-:W-:Y:S02]  /*299b0*/  FSETP.GT.AND P1, PT, |R27|.reuse, 152, PT ;  /* 0x431800001b00780b */ /* 0x040fe40003f24200 */
[----:B------:R-:W-:Y:S01]  /*299c0*/  FSETP.GEU.AND P2, PT, R27, RZ, PT ;  /* 0x000000ff1b00720b */ /* 0x000fe20003f4e000 */
[----:B------:R-:W-:Y:S01]  /*299d0*/  FFMA R28, R3, R29, R28 ;  /* 0x0000001d031c7223 */ /* 0x000fe2000000001c */
[----:B------:R-:W-:Y:S01]  /*299e0*/  IMAD.MOV.U32 R29, RZ, RZ, 0x391fcb8e ;  /* 0x391fcb8eff1d7424 */ /* 0x000fe200078e00ff */
[----:B------:R-:W1:Y:S01]  /*299f0*/  F2I.NTZ R39, R27 ;  /* 0x0000001b00277305 */ /* 0x000e620000203100 */
[----:B0-----:R-:W-:Y:S01]  /*29a00*/  FADD R26, R27, -R38 ;  /* 0x800000261b1a7221 */ /* 0x001fe20000000000 */
[----:B------:R-:W-:-:S03]  /*29a10*/  FSETP.GT.AND P0, PT, R38, RZ, PT ;  /* 0x000000ff2600720b */ /* 0x000fc60003f04000 */
[----:B------:R-:W-:Y:S01]  /*29a20*/  FADD R26, R28, R26 ;  /* 0x0000001a1c1a7221 */ /* 0x000fe20000000000 */
[----:B------:R-:W-:Y:S02]  /*29a30*/  SEL R28, RZ, 0x83000000, P0 ;  /* 0x83000000ff1c7807 */ /* 0x000fe40000000000 */
[----:B------:R-:W-:Y:S01]  /*29a40*/  FSETP.NEU.AND P0, PT, R3, RZ, PT ;  /* 0x000000ff0300720b */ /* 0x000fe20003f0d000 */
[----:B------:R-:W-:Y:S01]  /*29a50*/  FFMA R29, R26, R29, 0.0013391353422775864601 ;  /* 0x3aaf85ed1a1d7423 */ /* 0x000fe2000000001d */
[----:B------:R-:W-:Y:S02]  /*29a60*/  IADD3 R38, R28, 0x7f000000, RZ ;  /* 0x7f0000001c267810 */ /* 0x000fe40007ffe0ff */
[----:B------:R-:W-:Y:S01]  /*29a70*/  FSETP.EQ.OR P0, PT, R0, 1, !P0 ;  /* 0x3f8000000000780b */ /* 0x000fe20004702400 */
[----:B------:R-:W-:-:S04]  /*29a80*/  FFMA R29, R26, R29, 0.0096188392490148544312 ;  /* 0x3c1d98561a1d7423 */ /* 0x000fc8000000001d */
[----:B------:R-:W-:-:S04]  /*29a90*/  FFMA R29, R26, R29, 0.055503588169813156128 ;  /* 0x3d6357bb1a1d7423 */ /* 0x000fc8000000001d */
[----:B------:R-:W-:-:S04]  /*29aa0*/  FFMA R29, R26, R29, 0.24022644758224487305 ;  /* 0x3e75fdec1a1d7423 */ /* 0x000fc8000000001d */
[----:B------:R-:W-:-:S04]  /*29ab0*/  FFMA R29, R26, R29, 0.69314718246459960938 ;  /* 0x3f3172181a1d7423 */ /* 0x000fc8000000001d */
[----:B------:R-:W-:Y:S01]  /*29ac0*/  FFMA R29, R26, R29, 1 ;  /* 0x3f8000001a1d7423 */ /* 0x000fe2000000001d */
[----:B-1----:R-:W-:-:S03]  /*29ad0*/  IMAD R26, R39, 0x800000, -R28 ;  /* 0x00800000271a7824 */ /* 0x002fc600078e0a1c */
[----:B------:R-:W-:-:S04]  /*29ae0*/  FMUL R28, R29, R38 ;  /* 0x000000261d1c7220 */ /* 0x000fc80000400000 */
[----:B------:R-:W-:Y:S01]  /*29af0*/  FMUL R26, R28, R26 ;  /* 0x0000001a1c1a7220 */ /* 0x000fe20000400000 */
[----:B------:R-:W-:Y:S01]  /*29b00*/  @P1 FSEL R26, RZ, +INF , !P2 ;  /* 0x7f800000ff1a1808 */ /* 0x000fe20005000000 */
[----:B------:R-:W-:Y:S05]  /*29b10*/  @P0 BRA `(.L_x_7) ;  /* 0x000001d000000947 */ /* 0x000fea0003800000 */
[----:B------:R-:W-:-:S04]  /*29b20*/  FSETP.GTU.AND P0, PT, |R3|, +INF , PT ;  /* 0x7f8000000300780b */ /* 0x000fc80003f0c200 */
[----:B------:R-:W-:-:S13]  /*29b30*/  FSETP.GTU.OR P0, PT, |R0|, +INF , P0 ;  /* 0x7f8000000000780b */ /* 0x000fda000070c600 */
[----:B------:R-:W-:Y:S05]  /*29b40*/  @P0 BRA `(.L_x_8) ;  /* 0x0000019000000947 */ /* 0x000fea0003800000 */
[----:B------:R-:W-:Y:S01]  /*29b50*/  FMUL R28, R3, 0.5 ;  /* 0x3f000000031c7820 */ /* 0x000fe20000400000 */
[----:B------:R-:W-:-:S04]  /*29b60*/  FSETP.NEU.AND P0, PT, |R0|, +INF , PT ;  /* 0x7f8000000000780b */ /* 0x000fc80003f0d200 */
[----:B------:R-:W-:Y:S01]  /*29b70*/  FSETP.EQ.OR P0, PT, R0, RZ, !P0 ;  /* 0x000000ff0000720b */ /* 0x000fe20004702400 */
[----:B------:R-:W0:Y:S03]  /*29b80*/  FRND.TRUNC R28, R28 ;  /* 0x0000001c001c7307 */ /* 0x000e26000020d000 */
[----:B------:R-:W-:-:S09]  /*29b90*/  FSETP.GEU.OR P1, PT, R3, RZ, !P0 ;  /* 0x000000ff0300720b */ /* 0x000fd2000472e400 */
[----:B------:R-:W-:Y:S01]  /*29ba0*/  @P0 FADD R27, R0, R0 ;  /* 0x00000000001b0221 */ /* 0x000fe20000000000 */
[----:B0-----:R-:W-:-:S04]  /*29bb0*/  FADD R28, R28, R28 ;  /* 0x0000001c1c1c7221 */ /* 0x001fc80000000000 */
[----:B------:R-:W-:Y:S01]  /*29bc0*/  @!P1 LOP3.LUT R27, R27, 0x7f800000, RZ, 0x3c, !PT ;  /* 0x7f8000001b1b9812 */ /* 0x000fe200078e3cff */
[----:B------:R-:W-:-:S05]  /*29bd0*/  FADD R28, R3, -R28 ;  /* 0x8000001c031c7221 */ /* 0x000fca0000000000 */
[----:B------:R-:W-:-:S13]  /*29be0*/  FSETP.NEU.AND P2, PT, |R28|, 1, P0 ;  /* 0x3f8000001c00780b */ /* 0x000fda000074d200 */
[----:B------:R-:W-:-:S04]  /*29bf0*/  @P2 LOP3.LUT R27, R27, 0x7fffffff, RZ, 0xc0, !PT ;  /* 0x7fffffff1b1b2812 */ /* 0x000fc800078ec0ff */
[----:B------:R-:W-:Y:S01]  /*29c00*/  @P0 MOV R2, R27 ;  /* 0x0000001b00020202 */ /* 0x000fe20000000f00 */
[----:B------:R-:W-:Y:S05]  /*29c10*/  @P0 BRA `(.L_x_7) ;  /* 0x000000d000000947 */ /* 0x000fea0003800000 */
[----:B------:R-:W-:Y:S02]  /*29c20*/  FSETP.NEU.AND P0, PT, |R3|, +INF , PT ;  /* 0x7f8000000300780b */ /* 0x000fe40003f0d200 */
[----:B------:R-:W-:-:S13]  /*29c30*/  FSETP.EQ.AND P1, PT, R0, -1, PT ;  /* 0xbf8000000000780b */ /* 0x000fda0003f22000 */
[----:B------:R-:W-:Y:S05]  /*29c40*/  @!P0 BRA P1, `(.L_x_7) ;  /* 0x000000a000008947 */ /* 0x000fea0000800000 */
[----:B------:R-:W-:Y:S01]  /*29c50*/  FSETP.GEU.AND P0, PT, R0, RZ, PT ;  /* 0x000000ff0000720b */ /* 0x000fe20003f0e000 */
[----:B------:R-:W-:-:S12]  /*29c60*/  IMAD.MOV.U32 R2, RZ, RZ, R26 ;  /* 0x000000ffff027224 */ /* 0x000fd800078e001a */
[----:B------:R-:W-:Y:S05]  /*29c70*/  @P0 BRA `(.L_x_7) ;  /* 0x0000007000000947 */ /* 0x000fea0003800000 */
[----:B------:R-:W0:Y:S01]  /*29c80*/  FRND.FLOOR R0, R3 ;  /* 0x0000000300007307 */ /* 0x000e220000205000 */
[----:B------:R-:W-:-:S04]  /*29c90*/  FSETP.NEU.AND P1, PT, |R28|, 1, PT ;  /* 0x3f8000001c00780b */ /* 0x000fc80003f2d200 */
[----:B------:R-:W-:Y:S02]  /*29ca0*/  FSEL R2, -R26, R26, !P1 ;  /* 0x0000001a1a027208 */ /* 0x000fe40004800100 */
[----:B0-----:R-:W-:-:S04]  /*29cb0*/  FSETP.NEU.AND P0, PT, R0, R3, PT ;  /* 0x000000030000720b */ /* 0x001fc80003f0d000 */
[----:B------:R-:W-:Y:S01]  /*29cc0*/  FSEL R2, R2, +QNAN , !P0 ;  /* 0x7fffffff02027808 */ /* 0x000fe20004000000 */
[----:B------:R-:W-:Y:S05]  /*29cd0*/  BRA `(.L_x_7) ;  /* 0x0000001000007947 */ /* 0x000fea0003800000 */
.L_x_8:
[----:B------:R-:W-:Y:S02]  /*29ce0*/  FADD R2, R0, R3 ;  /* 0x0000000300027221 */ /* 0x000fe40000000000 */
.L_x_7:
[----:B------:R-:W-:Y:S05]  /*29cf0*/  BSYNC B0 ;  /* 0x0000000000007941 */ /* 0x000fea0003800000 */
.L_x_6:
[----:B------:R-:W-:Y:S01]  /*29d00*/  IMAD.MOV.U32 R0, RZ, RZ, R2 ;  /* 0x000000ffff007224 */ /* 0x000fe200078e0002 */
[----:B------:R-:W-:Y:S02]  /*29d10*/  MOV R2, 0x29d30 ;  /* 0x00029d3000027802 */ /* 0x000fe40000000f00 */
[----:B------:R-:W-:Y:S05]  /*29d20*/  CALL.REL.NOINC `($eval_multi_expr_kernel$_Z9clamp_valf) ;  /* 0x000030a000007944 */ /* 0x000fea0003c00000 */
[----:B------:R-:W-:Y:S05]  /*29d30*/  BRA `(.L_x_3) ;  /* 0x00002f2000007947 */ /* 0x000fea0003800000 */
.L_x_4:
[----:B------:R-:W-:Y:S01]  /*29d40*/  FSETP.NEU.AND P0, PT, R3, RZ, PT ;  /* 0x000000ff0300720b */ /* 0x000fe20003f0d000 */
[----:B------:R-:W-:Y:S01]  /*29d50*/  BSSY B0, `(.L_x_9) ;  /* 0x0000014000007945 */ /* 0x000fe20003800000 */
[----:B------:R-:W-:-:S11]  /*29d60*/  MOV R26, 0x7fffffff ;  /* 0x7fffffff001a7802 */ /* 0x000fd60000000f00 */
[----:B------:R-:W-:Y:S05]  /*29d70*/  @!P0 BRA `(.L_x_10) ;  /* 0x0000011000008947 */ /* 0x000fea0003800000 */
[----:B------:R-:W0:Y:S01]  /*29d80*/  MUFU.RCP R26, R3 ;  /* 0x00000003001a7308 */ /* 0x000e220000001000 */
[----:B------:R-:W-:Y:S07]  /*29d90*/  BSSY B1, `(.L_x_11) ;  /* 0x000000c000017945 */ /* 0x000fee0003800000 */
[----:B------:R-:W1:Y:S01]  /*29da0*/  FCHK P0, R0, R3 ;  /* 0x0000000300007302 */ /* 0x000e620000000000 */
[----:B0-----:R-:W-:-:S04]  /*29db0*/  FFMA R2, -R3, R26, 1 ;  /* 0x3f80000003027423 */ /* 0x001fc8000000011a */
[----:B------:R-:W-:-:S04]  /*29dc0*/  FFMA R26, R26, R2, R26 ;  /* 0x000000021a1a7223 */ /* 0x000fc8000000001a */
[----:B------:R-:W-:-:S04]  /*29dd0*/  FFMA R2, R0, R26, RZ ;  /* 0x0000001a00027223 */ /* 0x000fc800000000ff */
[----:B------:R-:W-:-:S04]  /*29de0*/  FFMA R27, -R3, R2, R0 ;  /* 0x00000002031b7223 */ /* 0x000fc80000000100 */
[----:B------:R-:W-:Y:S01]  /*29df0*/  FFMA R2, R26, R27, R2 ;  /* 0x0000001b1a027223 */ /* 0x000fe20000000002 */
[----:B-1----:R-:W-:Y:S05]  /*29e00*/  @!P0 BRA `(.L_x_12) ;  /* 0x0000004000008947 */ /* 0x002fea0003800000 */
[----:B------:R-:W-:Y:S01]  /*29e10*/  IMAD.MOV.U32 R2, RZ, RZ, R3 ;  /* 0x000000ffff027224 */ /* 0x000fe200078e0003 */
[----:B------:R-:W-:Y:S02]  /*29e20*/  MOV R39, 0x29e40 ;  /* 0x00029e4000277802 */ /* 0x000fe40000000f00 */
[----:B------:R-:W-:Y:S05]  /*29e30*/  CALL.REL.NOINC `($__internal_2_$__cuda_sm3x_div_rn_noftz_f32_slowpath) ;  /* 0x000038d000007944 */ /* 0x000fea0003c00000 */
[----:B------:R-:W-:Y:S02]  /*29e40*/  IMAD.MOV.U32 R2, RZ, RZ, R3 ;  /* 0x000000ffff027224 */ /* 0x000fe400078e0003 */
.L_x_12:
[----:B------:R-:W-:Y:S05]  /*29e50*/  BSYNC B1 ;  /* 0x0000000000017941 */ /* 0x000fea0003800000 */
.L_x_11:
[----:B------:R-:W-:Y:S02]  /*29e60*/  MOV R0, R2 ;  /* 0x0000000200007202 */ /* 0x000fe40000000f00 */
[----:B------:R-:W-:Y:S02]  /*29e70*/  MOV R2, 0x29e90 ;  /* 0x00029e9000027802 */ /* 0x000fe40000000f00 */
[----:B------:R-:W-:Y:S05]  /*29e80*/  CALL.REL.NOINC `($eval_multi_expr_kernel$_Z9clamp_valf) ;  /* 0x00002f4000007944 */ /* 0x000fea0003c00000 */
.L_x_10:
[----:B------:R-:W-:Y:S05]  /*29e90*/  BSYNC B0 ;  /* 0x0000000000007941 */ /* 0x000fea0003800000 */
.L_x_9:
[----:B------:R-:W-:Y:S05]  /*29ea0*/  BRA `(.L_x_3) ;  /* 0x00002db000007947 */ /* 0x000fea0003800000 */
.L_x_1:
[----:B------:R-:W-:Y:S01]  /*29eb0*/  ISETP.GT.AND P0, PT, R27, 0x9, PT ;  /* 0x000000091b00780c */ /* 0x000fe20003f04270 */
[----:B------:R-:W-:-:S12]  /*29ec0*/  BSSY B0, `(.L_x_13) ;  /* 0x00001bf000007945 */ /* 0x000fd80003800000 */
[----:B------:R-:W-:Y:S05]  /*29ed0*/  @P0 BRA `(.L_x_14) ;  /* 0x0000076000000947 */ /* 0x000fea0003800000 */
[----:B------:R-:W-:-:S04]  /*29ee0*/  IADD3 R27, R27, -0x7, RZ ;  /* 0xfffffff91b1b7810 */ /* 0x000fc80007ffe0ff */
[----:B------:R-:W-:-:S05]  /*29ef0*/  IMNMX.U32 R27, R27, 0x3, PT ;  /* 0x000000031b1b7817 */ /* 0x000fca0003800000 */
[----:B------:R-:W-:-:S06]  /*29f00*/  IMAD.SHL.U32 R28, R27, 0x4, RZ ;  /* 0x000000041b1c7824 */ /* 0x000fcc00078e00ff */
[----:B------:R-:W0:Y:S02]  /*29f10*/  LDC R28, c[0x2][R28+0x44] ;  /* 0x008011001c1c7b82 */ /* 0x000e240000000800 */
[----:B0-----:R-:W-:-:S04]  /*29f20*/  SHF.R.S32.HI R29, RZ, 0x1f, R28 ;  /* 0x0000001fff1d7819 */ /* 0x001fc8000001141c */
.L_x_83:
[----:B------:R-:W-:Y:S05]  /*29f30*/  BRX R28 -0x29f40                                                        (*"BRANCH_TARGETS .L_x_84,.L_x_85,.L_x_86,.L_x_15"*) ;  /* 0xfffd60c01c007949 */ /* 0x000fea000383ffff */
.L_x_86:
[----:B------:R-:W-:Y:S01]  /*29f40*/  FSETP.NEU.AND P0, PT, R3, RZ, PT ;  /* 0x000000ff0300720b */ /* 0x000fe20003f0d000 */
[----:B------:R-:W-:Y:S01]  /*29f50*/  IMAD.MOV.U32 R2, RZ, RZ, 0x3f800000 ;  /* 0x3f800000ff027424 */ /* 0x000fe200078e00ff */
[----:B------:R-:W-:-:S13]  /*29f60*/  FSETP.EQ.AND P1, PT, R0, RZ, PT ;  /* 0x000000ff0000720b */ /* 0x000fda0003f22000 */
[----:B------:R-:W-:Y:S05]  /*29f70*/  @!P0 BRA P1, `(.L_x_15) ;  /* 0x00001b3000008947 */ /* 0x000fea0000800000 */
[C---:B------:R-:W-:Y:S01]  /*29f80*/  FMUL R27, |R0|.reuse, 16777216 ;  /* 0x4b800000001b7820 */ /* 0x040fe20000400200 */
[C---:B------:R-:W-:Y:S01]  /*29f90*/  FSETP.GEU.AND P1, PT, |R0|.reuse, 1.175494350822287508e-38, PT ;  /* 0x008000000000780b */ /* 0x040fe20003f2e200 */
[----:B------:R-:W-:Y:S01]  /*29fa0*/  IMAD.MOV.U32 R41, RZ, RZ, 0x3a2c32e4 ;  /* 0x3a2c32e4ff297424 */ /* 0x000fe200078e00ff */
[----:B------:R-:W-:Y:S01]  /*29fb0*/  FSETP.EQ.OR P0, PT, |R0|, 1, !P0 ;  /* 0x3f8000000000780b */ /* 0x000fe20004702600 */
[----:B------:R-:W-:Y:S01]  /*29fc0*/  BSSY B1, `(.L_x_16) ;  /* 0x0000056000017945 */ /* 0x000fe20003800000 */
[----:B------:R-:W-:Y:S02]  /*29fd0*/  FSEL R27, R27, |R0|, !P1 ;  /* 0x400000001b1b7208 */ /* 0x000fe40004800000 */
[----:B------:R-:W-:Y:S02]  /*29fe0*/  FSEL R29, RZ, -24, P1 ;  /* 0xc1c00000ff1d7808 */ /* 0x000fe40000800000 */
[----:B------:R-:W-:-:S04]  /*29ff0*/  IADD3 R26, R27, -0x3f3504f3, RZ ;  /* 0xc0cafb0d1b1a7810 */ /* 0x000fc80007ffe0ff */
[----:B------:R-:W-:-:S04]  /*2a000*/  LOP3.LUT R26, R26, 0xff800000, RZ, 0xc0, !PT ;  /* 0xff8000001a1a7812 */ /* 0x000fc800078ec0ff */
[-C--:B------:R-:W-:Y:S02]  /*2a010*/  IADD3 R27, R27, -R26.reuse, RZ ;  /* 0x8000001a1b1b7210 */ /* 0x080fe40007ffe0ff */
[----:B------:R-:W-:-:S03]  /*2a020*/  I2FP.F32.S32 R38, R26 ;  /* 0x0000001a00267245 */ /* 0x000fc60000201400 */
        /* <DEDUP_REMOVED lines=29> */
[----:B------:R-:W-:-:S03]  /*2a200*/  FSETP.GEU.AND P2, PT, R27, RZ, PT ;  /* 0x000000ff1b00720b */ /* 0x000fc60003f4e000 */
[----:B------:R-:W-:Y:S01]  /*2a210*/  FFMA R28, R3, R29, R28 ;  /* 0x0000001d031c7223 */ /* 0x000fe2000000001c */
[----:B------:R-:W-:Y:S01]  /*2a220*/  IMAD.MOV.U32 R29, RZ, RZ, 0x391fcb8e ;  /* 0x391fcb8eff1d7424 */ /* 0x000fe200078e00ff */
[----:B------:R-:W1:Y:S01]  /*2a230*/  F2I.NTZ R39, R27 ;  /* 0x0000001b00277305 */ /* 0x000e620000203100 */
[----:B0-----:R-:W-:Y:S01]  /*2a240*/  FADD R26, R27, -R38 ;  /* 0x800000261b1a7221 */ /* 0x001fe20000000000 */
[----:B------:R-:W-:-:S03]  /*2a250*/  FSETP.GT.AND P1, PT, R38, RZ, PT ;  /* 0x000000ff2600720b */ /* 0x000fc60003f24000 */
[----:B------:R-:W-:Y:S01]  /*2a260*/  FADD R26, R28, R26 ;  /* 0x0000001a1c1a7221 */ /* 0x000fe20000000000 */
[----:B------:R-:W-:Y:S02]  /*2a270*/  SEL R28, RZ, 0x83000000, P1 ;  /* 0x83000000ff1c7807 */ /* 0x000fe40000800000 */
[----:B------:R-:W-:Y:S01]  /*2a280*/  FSETP.GT.AND P1, PT, |R27|, 152, PT ;  /* 0x431800001b00780b */ /* 0x000fe20003f24200 */
[----:B------:R-:W-:Y:S01]  /*2a290*/  FFMA R29, R26, R29, 0.0013391353422775864601 ;  /* 0x3aaf85ed1a1d7423 */ /* 0x000fe2000000001d */
[----:B------:R-:W-:-:S03]  /*2a2a0*/  IADD3 R38, R28, 0x7f000000, RZ ;  /* 0x7f0000001c267810 */ /* 0x000fc60007ffe0ff */
[----:B------:R-:W-:-:S04]  /*2a2b0*/  FFMA R29, R26, R29, 0.0096188392490148544312 ;  /* 0x3c1d98561a1d7423 */ /* 0x000fc8000000001d */
[----:B------:R-:W-:-:S04]  /*2a2c0*/  FFMA R29, R26, R29, 0.055503588169813156128 ;  /* 0x3d6357bb1a1d7423 */ /* 0x000fc8000000001d */
[----:B------:R-:W-:-:S04]  /*2a2d0*/  FFMA R29, R26, R29, 0.24022644758224487305 ;  /* 0x3e75fdec1a1d7423 */ /* 0x000fc8000000001d */
[----:B------:R-:W-:-:S04]  /*2a2e0*/  FFMA R29, R26, R29, 0.69314718246459960938 ;  /* 0x3f3172181a1d7423 */ /* 0x000fc8000000001d */
[----:B------:R-:W-:Y:S01]  /*2a2f0*/  FFMA R29, R26, R29, 1 ;  /* 0x3f8000001a1d7423 */ /* 0x000fe2000000001d */
[----:B-1----:R-:W-:-:S03]  /*2a300*/  LEA R26, R39, -R28, 0x17 ;  /* 0x8000001c271a7211 */ /* 0x002fc600078eb8ff */
        /* <DEDUP_REMOVED lines=9> */
[----:B------:R-:W-:Y:S01]  /*2a3a0*/  FSETP.EQ.OR P0, PT, |R0|, RZ, !P0 ;  /* 0x000000ff0000720b */ /* 0x000fe20004702600 */
[----:B------:R-:W0:Y:S03]  /*2a3b0*/  FRND.TRUNC R28, R28 ;  /* 0x0000001c001c7307 */ /* 0x000e26000020d000 */
[----:B------:R-:W-:-:S09]  /*2a3c0*/  FSETP.GEU.OR P1, PT, R3, RZ, !P0 ;  /* 0x000000ff0300720b */ /* 0x000fd2000472e400 */
[----:B------:R-:W-:Y:S01]  /*2a3d0*/  @P0 FADD R27, |R0|, |R0| ;  /* 0x40000000001b0221 */ /* 0x000fe20000000200 */
[----:B0-----:R-:W-:-:S04]  /*2a3e0*/  FADD R28, R28, R28 ;  /* 0x0000001c1c1c7221 */ /* 0x001fc80000000000 */
[----:B------:R-:W-:Y:S01]  /*2a3f0*/  @!P1 LOP3.LUT R27, R27, 0x7f800000, RZ, 0x3c, !PT ;  /* 0x7f8000001b1b9812 */ /* 0x000fe200078e3cff */
[----:B------:R-:W-:-:S05]  /*2a400*/  FADD R28, R3, -R28 ;  /* 0x8000001c031c7221 */ /* 0x000fca0000000000 */
[----:B------:R-:W-:-:S13]  /*2a410*/  FSETP.NEU.AND P2, PT, |R28|, 1, P0 ;  /* 0x3f8000001c00780b */ /* 0x000fda000074d200 */
[----:B------:R-:W-:-:S05]  /*2a420*/  @P2 LOP3.LUT R27, R27, 0x7fffffff, RZ, 0xc0, !PT ;  /* 0x7fffffff1b1b2812 */ /* 0x000fca00078ec0ff */
[----:B------:R-:W-:Y:S01]  /*2a430*/  @P0 IMAD.MOV.U32 R2, RZ, RZ, R27 ;  /* 0x000000ffff020224 */ /* 0x000fe200078e001b */
[----:B------:R-:W-:Y:S05]  /*2a440*/  @P0 BRA `(.L_x_17) ;  /* 0x000000d000000947 */ /* 0x000fea0003800000 */
[----:B------:R-:W-:Y:S02]  /*2a450*/  FSETP.NEU.AND P0, PT, |R3|, +INF , PT ;  /* 0x7f8000000300780b */ /* 0x000fe40003f0d200 */
[----:B------:R-:W-:-:S13]  /*2a460*/  FSETP.EQ.AND P1, PT, |R0|, -1, PT ;  /* 0xbf8000000000780b */ /* 0x000fda0003f22200 */
[----:B------:R-:W-:Y:S05]  /*2a470*/  @!P0 BRA P1, `(.L_x_17) ;  /* 0x000000a000008947 */ /* 0x000fea0000800000 */
[----:B------:R-:W-:Y:S01]  /*2a480*/  FSETP.GEU.AND P0, PT, |R0|, RZ, PT ;  /* 0x000000ff0000720b */ /* 0x000fe20003f0e200 */
        /* <DEDUP_REMOVED lines=8> */
.L_x_18:
[----:B------:R-:W-:Y:S02]  /*2a510*/  FADD R2, |R0|, R3 ;  /* 0x0000000300027221 */ /* 0x000fe40000000200 */
.L_x_17:
[----:B------:R-:W-:Y:S05]  /*2a520*/  BSYNC B1 ;  /* 0x0000000000017941 */ /* 0x000fea0003800000 */
.L_x_16:
[----:B------:R-:W-:Y:S02]  /*2a530*/  MOV R0, R2 ;  /* 0x0000000200007202 */ /* 0x000fe40000000f00 */
[----:B------:R-:W-:Y:S02]  /*2a540*/  MOV R2, 0x2a560 ;  /* 0x0002a56000027802 */ /* 0x000fe40000000f00 */
[----:B------:R-:W-:Y:S05]  /*2a550*/  CALL.REL.NOINC `($eval_multi_expr_kernel$_Z9clamp_valf) ;  /* 0x0000287000007944 */ /* 0x000fea0003c00000 */
[----:B------:R-:W-:Y:S05]  /*2a560*/  BRA `(.L_x_15) ;  /* 0x0000154000007947 */ /* 0x000fea0003800000 */
.L_x_84:
[CC--:B------:R-:W-:Y:S02]  /*2a570*/  FSETP.GE.AND P0, PT, R0.reuse, R3.reuse, PT ;  /* 0x000000030000720b */ /* 0x0c0fe40003f06000 */
[----:B------:R-:W-:Y:S02]  /*2a580*/  MOV R2, 0x2a5b0 ;  /* 0x0002a5b000027802 */ /* 0x000fe40000000f00 */
[----:B------:R-:W-:-:S04]  /*2a590*/  FSEL R0, R0, R3, P0 ;  /* 0x0000000300007208 */ /* 0x000fc80000000000 */
[----:B------:R-:W-:Y:S05]  /*2a5a0*/  CALL.REL.NOINC `($eval_multi_expr_kernel$_Z9clamp_valf) ;  /* 0x0000282000007944 */ /* 0x000fea0003c00000 */
[----:B------:R-:W-:Y:S05]  /*2a5b0*/  BRA `(.L_x_15) ;  /* 0x000014f000007947 */ /* 0x000fea0003800000 */
.L_x_85:
[----:B------:R-:W-:Y:S01]  /*2a5c0*/  BSSY B1, `(.L_x_19) ;  /* 0x0000004000017945 */ /* 0x000fe20003800000 */
[----:B------:R-:W-:Y:S01]  /*2a5d0*/  IMAD.MOV.U32 R2, RZ, RZ, R3 ;  /* 0x000000ffff027224 */ /* 0x000fe200078e0003 */
[----:B------:R-:W-:Y:S02]  /*2a5e0*/  MOV R40, 0x2a600 ;  /* 0x0002a60000287802 */ /* 0x000fe40000000f00 */
[----:B------:R-:W-:Y:S05]  /*2a5f0*/  CALL.REL.NOINC `($eval_multi_expr_kernel$_Z9loose_divff) ;  /* 0x0000280000007944 */ /* 0x000fea0003c00000 */
[----:B------:R-:W-:Y:S05]  /*2a600*/  BSYNC B1 ;  /* 0x0000000000017941 */ /* 0x000fea0003800000 */
.L_x_19:
[----:B------:R-:W-:Y:S02]  /*2a610*/  MOV R2, 0x2a630 ;  /* 0x0002a63000027802 */ /* 0x000fe40000000f00 */
[----:B------:R-:W-:Y:S05]  /*2a620*/  CALL.REL.NOINC `($eval_multi_expr_kernel$_Z9clamp_valf) ;  /* 0x000027a000007944 */ /* 0x000fea0003c00000 */
[----:B------:R-:W-:Y:S05]  /*2a630*/  BRA `(.L_x_15) ;  /* 0x0000147000007947 */ /* 0x000fea0003800000 */
.L_x_14:
[----:B------:R-:W-:Y:S01]  /*2a640*/  ISETP.GT.AND P0, PT, R27, 0xb, PT ;  /* 0x0000000b1b00780c */ /* 0x000fe20003f04270 */
[----:B------:R-:W-:-:S12]  /*2a650*/  ULDC.64 UR8, c[0x0][0x118] ;  /* 0x0000460000087ab9 */ /* 0x000fd80000000a00 */
[----:B------:R-:W-:Y:S05]  /*2a660*/  @P0 BRA `(.L_x_20) ;  /* 0x00000bf000000947 */ /* 0x000fea0003800000 */
[----:B------:R-:W-:-:S04]  /*2a670*/  IADD3 R27, R27, -0xa, RZ ;  /* 0xfffffff61b1b7810 */ /* 0x000fc80007ffe0ff */
[----:B------:R-:W-:-:S05]  /*2a680*/  IMNMX.U32 R2, R27, 0x2, PT ;  /* 0x000000021b027817 */ /* 0x000fca0003800000 */
[----:B------:R-:W-:-:S06]  /*2a690*/  IMAD.SHL.U32 R2, R2, 0x4, RZ ;  /* 0x0000000402027824 */ /* 0x000fcc00078e00ff */
[----:B------:R-:W0:Y:S02]  /*2a6a0*/  LDC R2, c[0x2][R2+0xc] ;  /* 0x0080030002027b82 */ /* 0x000e240000000800 */
[----:B0-----:R-:W-:-:S04]  /*2a6b0*/  SHF.R.S32.HI R3, RZ, 0x1f, R2 ;  /* 0x0000001fff037819 */ /* 0x001fc80000011402 */
.L_x_88:
[----:B------:R-:W-:Y:S05]  /*2a6c0*/  BRX R2 -0x2a6d0                                                         (*"BRANCH_TARGETS .L_x_89,.L_x_90,.L_x_15"*) ;  /* 0xfffd593002007949 */ /* 0x000fea000383ffff */
.L_x_90:
[C---:B------:R-:W-:Y:S01]  /*2a6d0*/  FMUL R2, R0.reuse, 0.63661974668502807617 ;  /* 0x3f22f98300027820 */ /* 0x040fe20000400000 */
[----:B------:R-:W-:Y:S01]  /*2a6e0*/  FSETP.GE.AND P0, PT, |R0|, 105615, PT ;  /* 0x47ce47800000780b */ /* 0x000fe20003f06200 */
[----:B------:R-:W-:Y:S04]  /*2a6f0*/  BSSY B1, `(.L_x_21) ;  /* 0x0000046000017945 */ /* 0x000fe80003800000 */
[----:B------:R-:W0:Y:S02]  /*2a700*/  F2I.NTZ R2, R2 ;  /* 0x0000000200027305 */ /* 0x000e240000203100 */
[----:B0-----:R-:W-:-:S05]  /*2a710*/  I2FP.F32.S32 R3, R2 ;  /* 0x0000000200037245 */ /* 0x001fca0000201400 */
[----:B------:R-:W-:-:S04]  /*2a720*/  FFMA R26, R3, -1.5707962512969970703, R0 ;  /* 0xbfc90fda031a7823 */ /* 0x000fc80000000000 */
[----:B------:R-:W-:-:S04]  /*2a730*/  FFMA R26, R3, -7.5497894158615963534e-08, R26 ;  /* 0xb3a22168031a7823 */ /* 0x000fc8000000001a */
[----:B------:R-:W-:Y:S01]  /*2a740*/  FFMA R3, R3, -5.3903029534742383927e-15, R26 ;  /* 0xa7c234c503037823 */ /* 0x000fe2000000001a */
[----:B------:R-:W-:Y:S05]  /*2a750*/  @!P0 BRA `(.L_x_22) ;  /* 0x000003f000008947 */ /* 0x000fea0003800000 */
[----:B------:R-:W-:-:S13]  /*2a760*/  FSETP.NEU.AND P0, PT, |R0|, +INF , PT ;  /* 0x7f8000000000780b */ /* 0x000fda0003f0d200 */
[----:B------:R-:W-:Y:S05]  /*2a770*/  @!P0 BRA `(.L_x_23) ;  /* 0x000003b000008947 */ /* 0x000fea0003800000 */
[----:B------:R-:W-:Y:S01]  /*2a780*/  SHF.R.U32.HI R2, RZ, 0x17, R0 ;  /* 0x00000017ff027819 */ /* 0x000fe20000011600 */
[----:B------:R-:W-:Y:S01]  /*2a790*/  IMAD.MOV.U32 R26, RZ, RZ, RZ ;  /* 0x000000ffff1a7224 */ /* 0x000fe200078e00ff */
[----:B------:R-:W-:Y:S01]  /*2a7a0*/  SHF.L.U32 R27, R0, 0x8, RZ ;  /* 0x00000008001b7819 */ /* 0x000fe200000006ff */
[----:B------:R-:W-:Y:S01]  /*2a7b0*/  UMOV UR4, URZ ;  /* 0x0000003f00047c82 */ /* 0x000fe20008000000 */
[----:B------:R-:W-:Y:S01]  /*2a7c0*/  LOP3.LUT R38, R2, 0xff, RZ, 0xc0, !PT ;  /* 0x000000ff02267812 */ /* 0x000fe200078ec0ff */
[----:B------:R-:W-:Y:S01]  /*2a7d0*/  IMAD.MOV.U32 R2, RZ, RZ, RZ ;  /* 0x000000ffff027224 */ /* 0x000fe200078e00ff */
[----:B------:R-:W-:Y:S01]  /*2a7e0*/  MOV R3, R1 ;  /* 0x0000000100037202 */ /* 0x000fe20000000f00 */
[----:B------:R-:W-:Y:S01]  /*2a7f0*/  ULDC.64 UR10, c[0x4][0xe8] ;  /* 0x01003a00000a7ab9 */ /* 0x000fe20000000a00 */
[----:B------:R-:W-:Y:S02]  /*2a800*/  IADD3 R38, R38, -0x80, RZ ;  /* 0xffffff8026267810 */ /* 0x000fe40007ffe0ff */
[----:B------:R-:W-:-:S02]  /*2a810*/  LOP3.LUT R27, R27, 0x80000000, RZ, 0xfc, !PT ;  /* 0x800000001b1b7812 */ /* 0x000fc400078efcff */
[----:B------:R-:W-:Y:S02]  /*2a820*/  SHF.R.U32.HI R39, RZ, 0x5, R38 ;  /* 0x00000005ff277819 */ /* 0x000fe40000011626 */
.L_x_24:
[----:B------:R-:W-:Y:S02]  /*2a830*/  IMAD.U32 R28, RZ, RZ, UR10 ;  /* 0x0000000aff1c7e24 */ /* 0x000fe4000f8e00ff */
[----:B------:R-:W-:-:S05]  /*2a840*/  IMAD.U32 R29, RZ, RZ, UR11 ;  /* 0x0000000bff1d7e24 */ /* 0x000fca000f8e00ff */
[----:B------:R-:W2:Y:S01]  /*2a850*/  LDG.E.CONSTANT R28, [R28.64] ;  /* 0x000000081c1c7981 */ /* 0x000ea2000c1e9900 */
[----:B------:R-:W-:Y:S01]  /*2a860*/  IADD3 R26, R26, 0x1, RZ ;  /* 0x000000011a1a7810 */ /* 0x000fe20007ffe0ff */
[----:B------:R-:W-:-:S03]  /*2a870*/  UIADD3 UR10, UP0, UR10, 0x4, URZ ;  /* 0x000000040a0a7890 */ /* 0x000fc6000ff1e03f */
[----:B------:R-:W-:Y:S01]  /*2a880*/  ISETP.NE.AND P0, PT, R26, 0x6, PT ;  /* 0x000000061a00780c */ /* 0x000fe20003f05270 */
[----:B------:R-:W-:Y:S01]  /*2a890*/  UIADD3.X UR11, URZ, UR11, URZ, UP0, !UPT ;  /* 0x0000000b3f0b7290 */ /* 0x000fe200087fe43f */
[----:B--2---:R-:W-:-:S05]  /*2a8a0*/  IMAD.WIDE.U32 R28, R28, R27, RZ ;  /* 0x0000001b1c1c7225 */ /* 0x004fca00078e00ff */
[----:B------:R-:W-:-:S05]  /*2a8b0*/  IADD3 R2, P1, R28, R2, RZ ;  /* 0x000000021c027210 */ /* 0x000fca0007f3e0ff */
[----:B------:R0:W-:Y:S02]  /*2a8c0*/  STL [R3], R2 ;  /* 0x0000000203007387 */ /* 0x0001e40000100800 */
[----:B0-----:R-:W-:Y:S02]  /*2a8d0*/  IADD3.X R2, R29, UR4, RZ, P1, !PT ;  /* 0x000000041d027c10 */ /* 0x001fe40008ffe4ff */
[----:B------:R-:W-:Y:S01]  /*2a8e0*/  IADD3 R3, R3, 0x4, RZ ;  /* 0x0000000403037810 */ /* 0x000fe20007ffe0ff */
[----:B------:R-:W-:Y:S05]  /*2a8f0*/  @P0 BRA `(.L_x_24) ;  /* 0xffffff3000000947 */ /* 0x000fea000383ffff */
[----:B------:R-:W-:Y:S01]  /*2a900*/  LOP3.LUT P0, R26, R38, 0x1f, RZ, 0xc0, !PT ;  /* 0x0000001f261a7812 */ /* 0x000fe2000780c0ff */
[----:B------:R0:W-:Y:S01]  /*2a910*/  STL [R1+0x18], R2 ;  /* 0x0000180201007387 */ /* 0x0001e20000100800 */
[C---:B------:R-:W-:Y:S02]  /*2a920*/  IADD3 R3, -R39.reuse, 0x4, RZ ;  /* 0x0000000427037810 */ /* 0x040fe40007ffe1ff */
[----:B------:R-:W-:-:S05]  /*2a930*/  IADD3 R39, -R39, 0x6, RZ ;  /* 0x0000000627277810 */ /* 0x000fca0007ffe1ff */
[----:B------:R-:W-:-:S04]  /*2a940*/  IMAD R39, R39, 0x4, R1 ;  /* 0x0000000427277824 */ /* 0x000fc800078e0201 */
[----:B------:R-:W-:Y:S01]  /*2a950*/  @P0 LEA R3, R3, R1, 0x2 ;  /* 0x0000000103030211 */ /* 0x000fe200078e10ff */
[----:B0-----:R-:W2:Y:S04]  /*2a960*/  LDL R2, [R39] ;  /* 0x0000000027027983 */ /* 0x001ea80000100800 */
[----:B------:R0:W3:Y:S04]  /*2a970*/  @P0 LDL R27, [R3] ;  /* 0x00000000031b0983 */ /* 0x0000e80000100800 */
[----:B0-----:R-:W4:Y:S01]  /*2a980*/  LDL R3, [R39+-0x4] ;  /* 0xfffffc0027037983 */ /* 0x001f220000100800 */
[----:B------:R-:W-:-:S02]  /*2a990*/  @P0 IADD3 R28, -R26, 0x20, RZ ;  /* 0x000000201a1c0810 */ /* 0x000fc40007ffe1ff */
[----:B------:R-:W-:Y:S02]  /*2a9a0*/  LOP3.LUT P1, R0, R0, 0x80000000, RZ, 0xc0, !PT ;  /* 0x8000000000007812 */ /* 0x000fe4000782c0ff */
[----:B---3--:R-:W-:Y:S02]  /*2a9b0*/  @P0 SHF.R.U32.HI R29, RZ, R28, R27 ;  /* 0x0000001cff1d0219 */ /* 0x008fe4000001161b */
[----:B--2---:R-:W-:Y:S02]  /*2a9c0*/  @P0 SHF.L.U32 R27, R2, R26, RZ ;  /* 0x0000001a021b0219 */ /* 0x004fe400000006ff */
[----:B----4-:R-:W-:Y:S02]  /*2a9d0*/  @P0 SHF.R.U32.HI R28, RZ, R28, R3 ;  /* 0x0000001cff1c0219 */ /* 0x010fe40000011603 */
[----:B------:R-:W-:-:S03]  /*2a9e0*/  @P0 SHF.L.U32 R26, R3, R26, RZ ;  /* 0x0000001a031a0219 */ /* 0x000fc600000006ff */
[----:B------:R-:W-:Y:S01]  /*2a9f0*/  @P0 IMAD.IADD R2, R28, 0x1, R27 ;  /* 0x000000011c020824 */ /* 0x000fe200078e021b */
[----:B------:R-:W-:-:S04]  /*2aa00*/  @P0 IADD3 R3, R29, R26, RZ ;  /* 0x0000001a1d030210 */ /* 0x000fc80007ffe0ff */
[----:B------:R-:W-:-:S04]  /*2aa10*/  SHF.L.U32.HI R27, R3, 0x2, R2 ;  /* 0x00000002031b7819 */ /* 0x000fc80000010602 */
[----:B------:R-:W-:-:S04]  /*2aa20*/  SHF.R.U32.HI R26, RZ, 0x1f, R27 ;  /* 0x0000001fff1a7819 */ /* 0x000fc8000001161b */
[----:B------:R-:W-:Y:S01]  /*2aa30*/  ISETP.NE.AND P0, PT, R26, RZ, PT ;  /* 0x000000ff1a00720c */ /* 0x000fe20003f05270 */
[----:B------:R-:W-:-:S12]  /*2aa40*/  IMAD.SHL.U32 R3, R3, 0x4, RZ ;  /* 0x0000000403037824 */ /* 0x000fd800078e00ff */
[----:B------:R-:W-:Y:S02]  /*2aa50*/  @P0 LOP3.LUT R3, RZ, R3, RZ, 0x33, !PT ;  /* 0x00000003ff030212 */ /* 0x000fe400078e33ff */
[----:B------:R-:W-:-:S03]  /*2aa60*/  @P0 LOP3.LUT R27, RZ, R27, RZ, 0x33, !PT ;  /* 0x0000001bff1b0212 */ /* 0x000fc600078e33ff */
[----:B------:R-:W-:Y:S01]  /*2aa70*/  IMAD.MOV.U32 R28, RZ, RZ, R3 ;  /* 0x000000ffff1c7224 */ /* 0x000fe200078e0003 */
[----:B------:R-:W-:-:S06]  /*2aa80*/  MOV R29, R27 ;  /* 0x0000001b001d7202 */ /* 0x000fcc0000000f00 */
[----:B------:R-:W0:Y:S02]  /*2aa90*/  I2F.F64.S64 R28, R28 ;  /* 0x0000001c001c7312 */ /* 0x000e240000301c00 */
[----:B0-----:R-:W0:Y:S01]  /*2aaa0*/  DMUL R28, R28, c[0x2][0x80] ;  /* 0x008020001c1c7a28 */ /* 0x001e220000000000 */
[----:B------:R-:W-:Y:S02]  /*2aab0*/  @P0 LOP3.LUT R0, R0, 0x80000000, RZ, 0x3c, !PT ;  /* 0x8000000000000812 */ /* 0x000fe400078e3cff */
[----:B------:R-:W-:-:S07]  /*2aac0*/  LEA.HI R2, R2, R26, RZ, 0x2 ;  /* 0x0000001a02027211 */ /* 0x000fce00078f10ff */
[----:B0-----:R-:W0:Y:S01]  /*2aad0*/  F2F.F32.F64 R28, R28 ;  /* 0x0000001c001c7310 */ /* 0x001e220000301000 */
[----:B------:R-:W-:Y:S01]  /*2aae0*/  ISETP.NE.AND P0, PT, R0, RZ, PT ;  /* 0x000000ff0000720c */ /* 0x000fe20003f05270 */
[----:B------:R-:W-:-:S04]  /*2aaf0*/  IMAD.MOV R0, RZ, RZ, -R2 ;  /* 0x000000ffff007224 */ /* 0x000fc800078e0a02 */
[----:B------:R-:W-:Y:S01]  /*2ab00*/  @P1 IMAD.MOV.U32 R2, RZ, RZ, R0 ;  /* 0x000000ffff021224 */ /* 0x000fe200078e0000 */
[----:B0-----:R-:W-:Y:S01]  /*2ab10*/  FSEL R3, R28, -R28, !P0 ;  /* 0x8000001c1c037208 */ /* 0x001fe20004000000 */
[----:B------:R-:W-:Y:S05]  /*2ab20*/  BRA `(.L_x_22) ;  /* 0x0000002000007947 */ /* 0x000fea0003800000 */
.L_x_23:
[----:B------:R-:W-:Y:S01]  /*2ab30*/  FMUL R3, RZ, R0 ;  /* 0x00000000ff037220 */ /* 0x000fe20000400000 */
[----:B------:R-:W-:Y:S02]  /*2ab40*/  MOV R2, RZ ;  /* 0x000000ff00027202 */ /* 0x000fe40000000f00 */
.L_x_22:
[----:B------:R-:W-:Y:S05]  /*2ab50*/  BSYNC B1 ;  /* 0x0000000000017941 */ /* 0x000fea0003800000 */
.L_x_21:
[----:B------:R-:W-:Y:S01]  /*2ab60*/  IADD3 R0, R2, 0x1, RZ ;  /* 0x0000000102007810 */ /* 0x000fe20007ffe0ff */
[----:B------:R-:W-:Y:S01]  /*2ab70*/  IMAD.MOV.U32 R28, RZ, RZ, 0x3c0885e4 ;  /* 0x3c0885e4ff1c7424 */ /* 0x000fe200078e00ff */
[----:B------:R-:W-:Y:S01]  /*2ab80*/  FMUL R2, R3, R3 ;  /* 0x0000000303027220 */ /* 0x000fe20000400000 */
[----:B------:R-:W-:Y:S01]  /*2ab90*/  IMAD.MOV.U32 R29, RZ, RZ, 0x3e2aaaa8 ;  /* 0x3e2aaaa8ff1d7424 */ /* 0x000fe200078e00ff */
[C---:B------:R-:W-:Y:S01]  /*2aba0*/  LOP3.LUT P1, RZ, R0.reuse, 0x1, RZ, 0xc0, !PT ;  /* 0x0000000100ff7812 */ /* 0x040fe2000782c0ff */
[----:B------:R-:W-:Y:S01]  /*2abb0*/  IMAD.MOV.U32 R26, RZ, RZ, -0x46b2bead ;  /* 0xb94d4153ff1a7424 */ /* 0x000fe200078e00ff */
[----:B------:R-:W-:Y:S02]  /*2abc0*/  LOP3.LUT P0, RZ, R0, 0x2, RZ, 0xc0, !PT ;  /* 0x0000000200ff7812 */ /* 0x000fe4000780c0ff */
[----:B------:R-:W-:-:S02]  /*2abd0*/  FSEL R28, R28, 0.041666727513074874878, !P1 ;  /* 0x3d2aaabb1c1c7808 */ /* 0x000fc40004800000 */
[----:B------:R-:W-:-:S05]  /*2abe0*/  FSEL R0, R3, 1, !P1 ;  /* 0x3f80000003007808 */ /* 0x000fca0004800000 */
[----:B------:R-:W-:Y:S02]  /*2abf0*/  FFMA R3, R0, R2, RZ ;  /* 0x0000000200037223 */ /* 0x000fe400000000ff */
[----:B------:R-:W-:-:S05]  /*2ac00*/  @P1 MOV R27, 0x37cbac00 ;  /* 0x37cbac00001b1802 */ /* 0x000fca0000000f00 */
[----:B------:R-:W-:Y:S01]  /*2ac10*/  @P1 FFMA R26, R2, R27, -0.0013887860113754868507 ;  /* 0xbab607ed021a1423 */ /* 0x000fe2000000001b */
[----:B------:R-:W-:-:S03]  /*2ac20*/  FSEL R27, -R29, -0.4999999701976776123, !P1 ;  /* 0xbeffffff1d1b7808 */ /* 0x000fc60004800100 */
[----:B------:R-:W-:-:S04]  /*2ac30*/  FFMA R26, R2, R26, R28 ;  /* 0x0000001a021a7223 */ /* 0x000fc8000000001c */
[----:B------:R-:W-:-:S04]  /*2ac40*/  FFMA R2, R2, R26, R27 ;  /* 0x0000001a02027223 */ /* 0x000fc8000000001b */
[----:B------:R-:W-:Y:S01]  /*2ac50*/  FFMA R0, R2, R3, R0 ;  /* 0x0000000302007223 */ /* 0x000fe20000000000 */
[----:B------:R-:W-:-:S03]  /*2ac60*/  MOV R2, 0x2ac90 ;  /* 0x0002ac9000027802 */ /* 0x000fc60000000f00 */
[----:B------:R-:W-:Y:S02]  /*2ac70*/  @P0 FFMA R0, R0, -1, RZ ;  /* 0xbf80000000000823 */ /* 0x000fe400000000ff */
[----:B------:R-:W-:Y:S05]  /*2ac80*/  CALL.REL.NOINC `($eval_multi_expr_kernel$_Z9clamp_valf) ;  /* 0x0000214000007944 */ /* 0x000fea0003c00000 */
[----:B------:R-:W-:Y:S05]  /*2ac90*/  BRA `(.L_x_15) ;  /* 0x00000e1000007947 */ /* 0x000fea0003800000 */
.L_x_89:
        /* <DEDUP_REMOVED lines=12> */
[----:B------:R-:W-:Y:S01]  /*2ad60*/  IMAD.SHL.U32 R27, R0, 0x100, RZ ;  /* 0x00000100001b7824 */ /* 0x000fe200078e00ff */
[----:B------:R-:W-:Y:S01]  /*2ad70*/  UMOV UR4, URZ ;  /* 0x0000003f00047c82 */ /* 0x000fe20008000000 */
[----:B------:R-:W-:Y:S01]  /*2ad80*/  IMAD.MOV.U32 R26, RZ, RZ, RZ ;  /* 0x000000ffff1a7224 */ /* 0x000fe200078e00ff */
[----:B------:R-:W-:Y:S01]  /*2ad90*/  LOP3.LUT R38, R2, 0xff, RZ, 0xc0, !PT ;  /* 0x000000ff02267812 */ /* 0x000fe200078ec0ff */
[----:B------:R-:W-:Y:S01]  /*2ada0*/  IMAD.MOV.U32 R3, RZ, RZ, R1 ;  /* 0x000000ffff037224 */ /* 0x000fe200078e0001 */
[----:B------:R-:W-:Y:S01]  /*2adb0*/  MOV R2, RZ ;  /* 0x000000ff00027202 */ /* 0x000fe20000000f00 */
[----:B------:R-:W-:Y:S01]  /*2adc0*/  ULDC.64 UR10, c[0x4][0xe8] ;  /* 0x01003a00000a7ab9 */ /* 0x000fe20000000a00 */
[----:B------:R-:W-:Y:S02]  /*2add0*/  IADD3 R38, R38, -0x80, RZ ;  /* 0xffffff8026267810 */ /* 0x000fe40007ffe0ff */
[----:B------:R-:W-:-:S02]  /*2ade0*/  LOP3.LUT R27, R27, 0x80000000, RZ, 0xfc, !PT ;  /* 0x800000001b1b7812 */ /* 0x000fc400078efcff */
[----:B------:R-:W-:Y:S02]  /*2adf0*/  SHF.R.U32.HI R39, RZ, 0x5, R38 ;  /* 0x00000005ff277819 */ /* 0x000fe40000011626 */
.L_x_28:
[----:B------:R-:W-:Y:S01]  /*2ae00*/  MOV R28, UR10 ;  /* 0x0000000a001c7c02 */ /* 0x000fe20008000f00 */
        /* <DEDUP_REMOVED lines=15> */
[----:B------:R-:W-:-:S04]  /*2af00*/  IADD3 R39, -R39, 0x6, RZ ;  /* 0x0000000627277810 */ /* 0x000fc80007ffe1ff */
[----:B------:R-:W-:-:S05]  /*2af10*/  LEA R39, R39, R1, 0x2 ;  /* 0x0000000127277211 */ /* 0x000fca00078e10ff */
[----:B------:R-:W-:Y:S01]  /*2af20*/  @P0 IMAD R3, R3, 0x4, R1 ;  /* 0x0000000403030824 */ /* 0x000fe200078e0201 */
        /* <DEDUP_REMOVED lines=9> */
[----:B------:R-:W-:Y:S02]  /*2afc0*/  @P0 IMAD.IADD R2, R28, 0x1, R27 ;  /* 0x000000011c020824 */ /* 0x000fe400078e021b */
[----:B------:R-:W-:-:S05]  /*2afd0*/  @P0 IMAD.IADD R3, R29, 0x1, R26 ;  /* 0x000000011d030824 */ /* 0x000fca00078e021a */
[----:B------:R-:W-:-:S04]  /*2afe0*/  SHF.L.U32.HI R27, R3, 0x2, R2 ;  /* 0x00000002031b7819 */ /* 0x000fc80000010602 */
[----:B------:R-:W-:-:S04]  /*2aff0*/  SHF.R.U32.HI R26, RZ, 0x1f, R27 ;  /* 0x0000001fff1a7819 */ /* 0x000fc8000001161b */
[----:B------:R-:W-:Y:S02]  /*2b000*/  ISETP.NE.AND P0, PT, R26, RZ, PT ;  /* 0x000000ff1a00720c */ /* 0x000fe40003f05270 */
[----:B------:R-:W-:-:S11]  /*2b010*/  SHF.L.U32 R3, R3, 0x2, RZ ;  /* 0x0000000203037819 */ /* 0x000fd600000006ff */
[----:B------:R-:W-:Y:S02]  /*2b020*/  @P0 LOP3.LUT R27, RZ, R27, RZ, 0x33, !PT ;  /* 0x0000001bff1b0212 */ /* 0x000fe400078e33ff */
[----:B------:R-:W-:-:S03]  /*2b030*/  @P0 LOP3.LUT R3, RZ, R3, RZ, 0x33, !PT ;  /* 0x00000003ff030212 */ /* 0x000fc600078e33ff */
[----:B------:R-:W-:Y:S02]  /*2b040*/  IMAD.MOV.U32 R29, RZ, RZ, R27 ;  /* 0x000000ffff1d7224 */ /* 0x000fe400078e001b */
[----:B------:R-:W-:-:S06]  /*2b050*/  IMAD.MOV.U32 R28, RZ, RZ, R3 ;  /* 0x000000ffff1c7224 */ /* 0x000fcc00078e0003 */
[----:B------:R-:W0:Y:S02]  /*2b060*/  I2F.F64.S64 R28, R28 ;  /* 0x0000001c001c7312 */ /* 0x000e240000301c00 */
[----:B0-----:R-:W0:Y:S01]  /*2b070*/  DMUL R28, R28, c[0x2][0x80] ;  /* 0x008020001c1c7a28 */ /* 0x001e220000000000 */
[----:B------:R-:W-:Y:S02]  /*2b080*/  @P0 LOP3.LUT R0, R0, 0x80000000, RZ, 0x3c, !PT ;  /* 0x8000000000000812 */ /* 0x000fe400078e3cff */
[----:B------:R-:W-:-:S07]  /*2b090*/  LEA.HI R2, R2, R26, RZ, 0x2 ;  /* 0x0000001a02027211 */ /* 0x000fce00078f10ff */
[----:B0-----:R-:W0:Y:S01]  /*2b0a0*/  F2F.F32.F64 R28, R28 ;  /* 0x0000001c001c7310 */ /* 0x001e220000301000 */
[----:B------:R-:W-:Y:S02]  /*2b0b0*/  ISETP.NE.AND P0, PT, R0, RZ, PT ;  /* 0x000000ff0000720c */ /* 0x000fe40003f05270 */
[----:B------:R-:W-:-:S05]  /*2b0c0*/  IADD3 R0, -R2, RZ, RZ ;  /* 0x000000ff02007210 */ /* 0x000fca0007ffe1ff */
[----:B------:R-:W-:Y:S01]  /*2b0d0*/  @P1 IMAD.MOV.U32 R2, RZ, RZ, R0 ;  /* 0x000000ffff021224 */ /* 0x000fe200078e0000 */
[----:B0-----:R-:W-:Y:S01]  /*2b0e0*/  FSEL R3, R28, -R28, !P0 ;  /* 0x8000001c1c037208 */ /* 0x001fe20004000000 */
[----:B------:R-:W-:Y:S05]  /*2b0f0*/  BRA `(.L_x_26) ;  /* 0x0000002000007947 */ /* 0x000fea0003800000 */
.L_x_27:
[----:B------:R-:W-:Y:S01]  /*2b100*/  FMUL R3, RZ, R0 ;  /* 0x00000000ff037220 */ /* 0x000fe20000400000 */
[----:B------:R-:W-:Y:S02]  /*2b110*/  IMAD.MOV.U32 R2, RZ, RZ, RZ ;  /* 0x000000ffff027224 */ /* 0x000fe400078e00ff */
.L_x_26:
[----:B------:R-:W-:Y:S05]  /*2b120*/  BSYNC B1 ;  /* 0x0000000000017941 */ /* 0x000fea0003800000 */
.L_x_25:
[----:B------:R-:W-:Y:S01]  /*2b130*/  LOP3.LUT P1, RZ, R2, 0x1, RZ, 0xc0, !PT ;  /* 0x0000000102ff7812 */ /* 0x000fe2000782c0ff */
[----:B------:R-:W-:Y:S01]  /*2b140*/  IMAD.MOV.U32 R28, RZ, RZ, 0x3c0885e4 ;  /* 0x3c0885e4ff1c7424 */ /* 0x000fe200078e00ff */
[----:B------:R-:W-:Y:S01]  /*2b150*/  FMUL R26, R3, R3 ;  /* 0x00000003031a7220 */ /* 0x000fe20000400000 */
[----:B------:R-:W-:Y:S02]  /*2b160*/  MOV R27, 0xb94d4153 ;  /* 0xb94d4153001b7802 */ /* 0x000fe40000000f00 */
[----:B------:R-:W-:Y:S02]  /*2b170*/  MOV R29, 0x3e2aaaa8 ;  /* 0x3e2aaaa8001d7802 */ /* 0x000fe40000000f00 */
[----:B------:R-:W-:-:S02]  /*2b180*/  FSEL R28, R28, 0.041666727513074874878, !P1 ;  /* 0x3d2aaabb1c1c7808 */ /* 0x000fc40004800000 */
[----:B------:R-:W-:-:S04]  /*2b190*/  LOP3.LUT P0, RZ, R2, 0x2, RZ, 0xc0, !PT ;  /* 0x0000000202ff7812 */ /* 0x000fc8000780c0ff */
[----:B------:R-:W-:-:S04]  /*2b1a0*/  @P1 IMAD.MOV.U32 R0, RZ, RZ, 0x37cbac00 ;  /* 0x37cbac00ff001424 */ /* 0x000fc800078e00ff */
[C---:B------:R-:W-:Y:S01]  /*2b1b0*/  @P1 FFMA R27, R26.reuse, R0, -0.0013887860113754868507 ;  /* 0xbab607ed1a1b1423 */ /* 0x040fe20000000000 */
[----:B------:R-:W-:Y:S02]  /*2b1c0*/  FSEL R0, R3, 1, !P1 ;  /* 0x3f80000003007808 */ /* 0x000fe40004800000 */
[----:B------:R-:W-:Y:S01]  /*2b1d0*/  FSEL R3, -R29, -0.4999999701976776123, !P1 ;  /* 0xbeffffff1d037808 */ /* 0x000fe20004800100 */
[----:B------:R-:W-:Y:S02]  /*2b1e0*/  FFMA R27, R26, R27, R28 ;  /* 0x0000001b1a1b7223 */ /* 0x000fe4000000001c */
[----:B------:R-:W-:Y:S02]  /*2b1f0*/  FFMA R2, R0, R26, RZ ;  /* 0x0000001a00027223 */ /* 0x000fe400000000ff */
[----:B------:R-:W-:-:S04]  /*2b200*/  FFMA R26, R26, R27, R3 ;  /* 0x0000001b1a1a7223 */ /* 0x000fc80000000003 */
[----:B------:R-:W-:Y:S01]  /*2b210*/  FFMA R0, R26, R2, R0 ;  /* 0x000000021a007223 */ /* 0x000fe20000000000 */
[----:B------:R-:W-:-:S03]  /*2b220*/  MOV R2, 0x2b250 ;  /* 0x0002b25000027802 */ /* 0x000fc60000000f00 */
[----:B------:R-:W-:Y:S02]  /*2b230*/  @P0 FFMA R0, R0, -1, RZ ;  /* 0xbf80000000000823 */ /* 0x000fe400000000ff */
[----:B------:R-:W-:Y:S05]  /*2b240*/  CALL.REL.NOINC `($eval_multi_expr_kernel$_Z9clamp_valf) ;  /* 0x00001b8000007944 */ /* 0x000fea0003c00000 */
[----:B------:R-:W-:Y:S05]  /*2b250*/  BRA `(.L_x_15) ;  /* 0x0000085000007947 */ /* 0x000fea0003800000 */
.L_x_20:
[----:B------:R-:W-:-:S04]  /*2b260*/  IADD3 R27, R27, -0xc, RZ ;  /* 0xfffffff41b1b7810 */ /* 0x000fc80007ffe0ff */
[----:B------:R-:W-:-:S05]  /*2b270*/  IMNMX.U32 R2, R27, 0x2, PT ;  /* 0x000000021b027817 */ /* 0x000fca0003800000 */
[----:B------:R-:W-:-:S06]  /*2b280*/  IMAD.SHL.U32 R2, R2, 0x4, RZ ;  /* 0x0000000402027824 */ /* 0x000fcc00078e00ff */
[----:B------:R-:W0:Y:S02]  /*2b290*/  LDC R2, c[0x2][R2+0x70] ;  /* 0x00801c0002027b82 */ /* 0x000e240000000800 */
[----:B0-----:R-:W-:-:S04]  /*2b2a0*/  SHF.R.S32.HI R3, RZ, 0x1f, R2 ;  /* 0x0000001fff037819 */ /* 0x001fc80000011402 */
.L_x_92:
[----:B------:R-:W-:Y:S05]  /*2b2b0*/  BRX R2 -0x2b2c0                                                         (*"BRANCH_TARGETS .L_x_93,.L_x_94,.L_x_15"*) ;  /* 0xfffd4d4002007949 */ /* 0x000fea000383ffff */
.L_x_94:
[----:B------:R-:W-:Y:S01]  /*2b2c0*/  FSETP.GE.AND P0, PT, |R0|, 1, PT ;  /* 0x3f8000000000780b */ /* 0x000fe20003f06200 */
[----:B------:R-:W-:-:S12]  /*2b2d0*/  BSSY B1, `(.L_x_29) ;  /* 0x0000021000017945 */ /* 0x000fd80003800000 */
[----:B------:R-:W-:Y:S05]  /*2b2e0*/  @!P0 BRA `(.L_x_30) ;  /* 0x0000018000008947 */ /* 0x000fea0003800000 */
[----:B------:R-:W-:Y:S01]  /*2b2f0*/  FMUL R2, |R0|, 1.4426950216293334961 ;  /* 0x3fb8aa3b00027820 */ /* 0x000fe20000400200 */
[----:B------:R-:W-:-:S05]  /*2b300*/  MOV R26, 0x4a000000 ;  /* 0x4a000000001a7802 */ /* 0x000fca0000000f00 */
[----:B------:R-:W0:Y:S02]  /*2b310*/  FRND.TRUNC R2, R2 ;  /* 0x0000000200027307 */ /* 0x000e24000020d000 */
[C---:B0-----:R-:W-:Y:S02]  /*2b320*/  FSETP.GT.AND P0, PT, |R2|.reuse, 126, PT ;  /* 0x42fc00000200780b */ /* 0x041fe40003f04200 */
[----:B------:R-:W-:-:S11]  /*2b330*/  LOP3.LUT R3, R2, 0x80000000, RZ, 0xc0, !PT ;  /* 0x8000000002037812 */ /* 0x000fd600078ec0ff */
[----:B------:R-:W-:-:S05]  /*2b340*/  @P0 LOP3.LUT R2, R3, 0x42fc0000, RZ, 0xfc, !PT ;  /* 0x42fc000003020812 */ /* 0x000fca00078efcff */
[----:B------:R-:W-:-:S04]  /*2b350*/  FFMA R3, R2, -0.69314718246459960938, |R0| ;  /* 0xbf31721802037823 */ /* 0x000fc80000000400 */
[C---:B------:R-:W-:Y:S01]  /*2b360*/  FFMA R3, R2.reuse, 1.9046542121259335545e-09, R3 ;  /* 0x3102e30802037823 */ /* 0x040fe20000000003 */
[----:B------:R-:W-:-:S03]  /*2b370*/  FADD R2, R2, 12583037 ;  /* 0x4b40007d02027421 */ /* 0x000fc60000000000 */
[----:B------:R-:W-:Y:S01]  /*2b380*/  FMUL R3, R3, 1.4426950216293334961 ;  /* 0x3fb8aa3b03037820 */ /* 0x000fe20000400000 */
[----:B------:R-:W-:-:S05]  /*2b390*/  IMAD.SHL.U32 R2, R2, 0x800000, RZ ;  /* 0x0080000002027824 */ /* 0x000fca00078e00ff */
[----:B------:R-:W0:Y:S02]  /*2b3a0*/  MUFU.EX2 R3, R3 ;  /* 0x0000000300037308 */ /* 0x000e240000000800 */
[----:B0-----:R-:W-:-:S04]  /*2b3b0*/  FMUL R2, R2, R3 ;  /* 0x0000000302027220 */ /* 0x001fc80000400000 */
[C---:B------:R-:W-:Y:S01]  /*2b3c0*/  FMUL R3, R2.reuse, 16777216 ;  /* 0x4b80000002037820 */ /* 0x040fe20000400000 */
[----:B------:R-:W-:-:S04]  /*2b3d0*/  FSETP.GEU.AND P0, PT, |R2|, 1.175494350822287508e-38, PT ;  /* 0x008000000200780b */ /* 0x000fc80003f0e200 */
[----:B------:R-:W-:Y:S02]  /*2b3e0*/  FSEL R3, R3, R2, !P0 ;  /* 0x0000000203037208 */ /* 0x000fe40004000000 */
[----:B------:R-:W-:Y:S02]  /*2b3f0*/  FSEL R26, R26, 0.125, !P0 ;  /* 0x3e0000001a1a7808 */ /* 0x000fe40004000000 */
[----:B------:R-:W-:Y:S02]  /*2b400*/  FSETP.GE.AND P0, PT, |R0|, 90, PT ;  /* 0x42b400000000780b */ /* 0x000fe40003f06200 */
[----:B------:R-:W0:Y:S02]  /*2b410*/  MUFU.RCP R3, R3 ;  /* 0x0000000300037308 */ /* 0x000e240000001000 */
[----:B0-----:R-:W-:-:S04]  /*2b420*/  FMUL R3, R3, R26 ;  /* 0x0000001a03037220 */ /* 0x001fc80000400000 */
[----:B------:R-:W-:-:S05]  /*2b430*/  FFMA R2, R2, 2, -R3 ;  /* 0x4000000002027823 */ /* 0x000fca0000000803 */
[----:B------:R-:W-:-:S04]  /*2b440*/  FSEL R2, R2, +INF , !P0 ;  /* 0x7f80000002027808 */ /* 0x000fc80004000000 */
[----:B------:R-:W-:Y:S01]  /*2b450*/  LOP3.LUT R0, R2, 0x80000000, R0, 0xf8, !PT ;  /* 0x8000000002007812 */ /* 0x000fe200078ef800 */
[----:B------:R-:W-:Y:S05]  /*2b460*/  BRA `(.L_x_31) ;  /* 0x0000007000007947 */ /* 0x000fea0003800000 */
.L_x_30:
[----:B------:R-:W-:Y:S01]  /*2b470*/  IMAD.MOV.U32 R3, RZ, RZ, 0x363d0ada ;  /* 0x363d0adaff037424 */ /* 0x000fe200078e00ff */
[----:B------:R-:W-:-:S04]  /*2b480*/  FMUL R2, R0, R0 ;  /* 0x0000000000027220 */ /* 0x000fc80000400000 */
[----:B------:R-:W-:-:S04]  /*2b490*/  FFMA R3, R2, R3, 0.00019836159481201320887 ;  /* 0x394fff4902037423 */ /* 0x000fc80000000003 */
[----:B------:R-:W-:-:S04]  /*2b4a0*/  FFMA R3, R2, R3, 0.0083333496004343032837 ;  /* 0x3c08889a02037423 */ /* 0x000fc80000000003 */
[----:B------:R-:W-:-:S04]  /*2b4b0*/  FFMA R3, R2, R3, 0.16666667163372039795 ;  /* 0x3e2aaaab02037423 */ /* 0x000fc80000000003 */
[----:B------:R-:W-:-:S04]  /*2b4c0*/  FMUL R2, R2, R3 ;  /* 0x0000000302027220 */ /* 0x000fc80000400000 */
[----:B------:R-:W-:Y:S02]  /*2b4d0*/  FFMA R0, R0, R2, R0 ;  /* 0x0000000200007223 */ /* 0x000fe40000000000 */
.L_x_31:
[----:B------:R-:W-:Y:S05]  /*2b4e0*/  BSYNC B1 ;  /* 0x0000000000017941 */ /* 0x000fea0003800000 */
.L_x_29:
[----:B------:R-:W-:Y:S02]  /*2b4f0*/  MOV R2, 0x2b510 ;  /* 0x0002b51000027802 */ /* 0x000fe40000000f00 */
[----:B------:R-:W-:Y:S05]  /*2b500*/  CALL.REL.NOINC `($eval_multi_expr_kernel$_Z9clamp_valf) ;  /* 0x000018c000007944 */ /* 0x000fea0003c00000 */
[----:B------:R-:W-:Y:S05]  /*2b510*/  BRA `(.L_x_15) ;  /* 0x0000059000007947 */ /* 0x000fea0003800000 */
.L_x_93:
        /* <DEDUP_REMOVED lines=22> */
.L_x_35:
        /* <DEDUP_REMOVED lines=48> */
.L_x_34:
[----:B------:R-:W-:Y:S01]  /*2b980*/  FMUL R3, RZ, R0 ;  /* 0x00000000ff037220 */ /* 0x000fe20000400000 */
[----:B------:R-:W-:Y:S02]  /*2b990*/  IMAD.MOV.U32 R2, RZ, RZ, RZ ;  /* 0x000000ffff027224 */ /* 0x000fe400078e00ff */
.L_x_33:
[----:B------:R-:W-:Y:S05]  /*2b9a0*/  BSYNC B1 ;  /* 0x0000000000017941 */ /* 0x000fea0003800000 */
.L_x_32:
[----:B------:R-:W-:Y:S01]  /*2b9b0*/  MOV R0, R3 ;  /* 0x0000000300007202 */ /* 0x000fe20000000f00 */
[----:B------:R-:W-:Y:S01]  /*2b9c0*/  IMAD.MOV.U32 R26, RZ, RZ, 0x3c190000 ;  /* 0x3c190000ff1a7424 */ /* 0x000fe200078e00ff */
[----:B------:R-:W-:Y:S02]  /*2b9d0*/  LOP3.LUT R2, R2, 0x1, RZ, 0xc0, !PT ;  /* 0x0000000102027812 */ /* 0x000fe400078ec0ff */
[C---:B------:R-:W-:Y:S01]  /*2b9e0*/  FSETP.NEU.AND P0, PT, |R0|.reuse, 0.00049096695147454738617, PT ;  /* 0x3a00b43c0000780b */ /* 0x040fe20003f0d200 */
[----:B------:R-:W-:Y:S01]  /*2b9f0*/  FMUL R3, R0, R0 ;  /* 0x0000000000037220 */ /* 0x000fe20000400000 */
[----:B------:R-:W-:-:S03]  /*2ba00*/  ISETP.NE.U32.AND P1, PT, R2, 0x1, PT ;  /* 0x000000010200780c */ /* 0x000fc60003f25070 */
[----:B------:R-:W-:-:S04]  /*2ba10*/  FFMA R26, R3, R26, 0.003265380859375 ;  /* 0x3b560000031a7423 */ /* 0x000fc8000000001a */
[----:B------:R-:W-:-:S04]  /*2ba20*/  FFMA R26, R3, R26, 0.0242919921875 ;  /* 0x3cc70000031a7423 */ /* 0x000fc8000000001a */
[----:B------:R-:W-:-:S04]  /*2ba30*/  FFMA R26, R3, R26, 0.053466796875 ;  /* 0x3d5b0000031a7423 */ /* 0x000fc8000000001a */
[----:B------:R-:W-:-:S04]  /*2ba40*/  FFMA R2, R3, R26, 0.13337790966033935547 ;  /* 0x3e08943803027423 */ /* 0x000fc8000000001a */
[C---:B------:R-:W-:Y:S01]  /*2ba50*/  FFMA R2, R3.reuse, R2, 0.33333230018615722656 ;  /* 0x3eaaaa8803027423 */ /* 0x040fe20000000002 */
[----:B------:R-:W-:-:S04]  /*2ba60*/  FMUL R3, R3, R0 ;  /* 0x0000000003037220 */ /* 0x000fc80000400000 */
[----:B------:R-:W-:Y:S01]  /*2ba70*/  @P0 FFMA R0, R2, R3, R0 ;  /* 0x0000000302000223 */ /* 0x000fe20000000000 */
[----:B------:R-:W-:-:S05]  /*2ba80*/  MOV R2, 0x2bab0 ;  /* 0x0002bab000027802 */ /* 0x000fca0000000f00 */
[----:B------:R-:W0:Y:S02]  /*2ba90*/  @!P1 MUFU.RCP R0, -R0 ;  /* 0x8000000000009308 */ /* 0x000e240000001000 */
[----:B0-----:R-:W-:Y:S05]  /*2baa0*/  CALL.REL.NOINC `($eval_multi_expr_kernel$_Z9clamp_valf) ;  /* 0x0000132000007944 */ /* 0x001fea0003c00000 */
.L_x_15:
[----:B------:R-:W-:Y:S05]  /*2bab0*/  BSYNC B0 ;  /* 0x0000000000007941 */ /* 0x000fea0003800000 */
.L_x_13:
[----:B------:R-:W-:Y:S05]  /*2bac0*/  BRA `(.L_x_3) ;  /* 0x0000119000007947 */ /* 0x000fea0003800000 */
.L_x_0:
[----:B------:R-:W-:-:S13]  /*2bad0*/  ISETP.GT.AND P0, PT, R27, 0x14, PT ;  /* 0x000000141b00780c */ /* 0x000fda0003f04270 */
[----:B------:R-:W-:Y:S05]  /*2bae0*/  @P0 BRA `(.L_x_36) ;  /* 0x00000b3000000947 */ /* 0x000fea0003800000 */
[----:B------:R-:W-:-:S13]  /*2baf0*/  ISETP.GT.AND P0, PT, R27, 0x10, PT ;  /* 0x000000101b00780c */ /* 0x000fda0003f04270 */
[----:B------:R-:W-:Y:S05]  /*2bb00*/  @P0 BRA `(.L_x_37) ;  /* 0x0000044000000947 */ /* 0x000fea0003800000 */
[----:B------:R-:W-:-:S04]  /*2bb10*/  IADD3 R27, R27, -0xe, RZ ;  /* 0xfffffff21b1b7810 */ /* 0x000fc80007ffe0ff */
[----:B------:R-:W-:-:S05]  /*2bb20*/  IMNMX.U32 R2, R27, 0x3, PT ;  /* 0x000000031b027817 */ /* 0x000fca0003800000 */
[----:B------:R-:W-:-:S06]  /*2bb30*/  IMAD.SHL.U32 R2, R2, 0x4, RZ ;  /* 0x0000000402027824 */ /* 0x000fcc00078e00ff */
[----:B------:R-:W0:Y:S02]  /*2bb40*/  LDC R2, c[0x2][R2+0x34] ;  /* 0x00800d0002027b82 */ /* 0x000e240000000800 */
[----:B0-----:R-:W-:-:S04]  /*2bb50*/  SHF.R.S32.HI R3, RZ, 0x1f, R2 ;  /* 0x0000001fff037819 */ /* 0x001fc80000011402 */
.L_x_96:
[----:B------:R-:W-:Y:S05]  /*2bb60*/  BRX R2 -0x2bb70                                                         (*"BRANCH_TARGETS .L_x_97,.L_x_98,.L_x_99,.L_x_3"*) ;  /* 0xfffd449002007949 */ /* 0x000fea000383ffff */
.L_x_99:
[----:B------:R-:W-:Y:S01]  /*2bb70*/  MOV R2, 0x3bbb989d ;  /* 0x3bbb989d00027802 */ /* 0x000fe20000000f00 */
[----:B------:R-:W-:-:S04]  /*2bb80*/  IMAD.MOV.U32 R3, RZ, RZ, 0x437c0000 ;  /* 0x437c0000ff037424 */ /* 0x000fc800078e00ff */
[----:B------:R-:W-:-:S04]  /*2bb90*/  FFMA.SAT R2, R0, R2, 0.5 ;  /* 0x3f00000000027423 */ /* 0x000fc80000002002 */
[----:B------:R-:W-:-:S04]  /*2bba0*/  FFMA.RM R3, R2, R3, 12582913 ;  /* 0x4b40000102037423 */ /* 0x000fc80000004003 */
[----:B------:R-:W-:-:S04]  /*2bbb0*/  FADD R2, R3, -12583039 ;  /* 0xcb40007f03027421 */ /* 0x000fc80000000000 */
[----:B------:R-:W-:-:S04]  /*2bbc0*/  FFMA R2, R0, 1.4426950216293334961, -R2 ;  /* 0x3fb8aa3b00027823 */ /* 0x000fc80000000802 */
[----:B------:R-:W-:-:S04]  /*2bbd0*/  FFMA R0, R0, 1.925963033500011079e-08, R2 ;  /* 0x32a5706000007823 */ /* 0x000fc80000000002 */
[----:B------:R0:W1:Y:S02]  /*2bbe0*/  MUFU.EX2 R2, R0 ;  /* 0x0000000000027308 */ /* 0x0000640000000800 */
[----:B0-----:R-:W-:-:S04]  /*2bbf0*/  IMAD.SHL.U32 R0, R3, 0x800000, RZ ;  /* 0x0080000003007824 */ /* 0x001fc800078e00ff */
[----:B-1----:R-:W-:Y:S01]  /*2bc00*/  FMUL R0, R0, R2 ;  /* 0x0000000200007220 */ /* 0x002fe20000400000 */
[----:B------:R-:W-:Y:S02]  /*2bc10*/  MOV R2, 0x2bc30 ;  /* 0x0002bc3000027802 */ /* 0x000fe40000000f00 */
[----:B------:R-:W-:Y:S05]  /*2bc20*/  CALL.REL.NOINC `($eval_multi_expr_kernel$_Z9clamp_valf) ;  /* 0x000011a000007944 */ /* 0x000fea0003c00000 */
[----:B------:R-:W-:Y:S05]  /*2bc30*/  BRA `(.L_x_3) ;  /* 0x0000102000007947 */ /* 0x000fea0003800000 */
.L_x_97:
[----:B------:R-:W-:Y:S01]  /*2bc40*/  FMUL R2, |R0|, 1.4426950216293334961 ;  /* 0x3fb8aa3b00027820 */ /* 0x000fe20000400200 */
[----:B------:R-:W-:-:S05]  /*2bc50*/  IMAD.MOV.U32 R26, RZ, RZ, 0x4a000000 ;  /* 0x4a000000ff1a7424 */ /* 0x000fca00078e00ff */
[----:B------:R-:W0:Y:S02]  /*2bc60*/  FRND.TRUNC R2, R2 ;  /* 0x0000000200027307 */ /* 0x000e24000020d000 */
[C---:B0-----:R-:W-:Y:S02]  /*2bc70*/  FSETP.GT.AND P0, PT, |R2|.reuse, 126, PT ;  /* 0x42fc00000200780b */ /* 0x041fe40003f04200 */
[----:B------:R-:W-:-:S11]  /*2bc80*/  LOP3.LUT R3, R2, 0x80000000, RZ, 0xc0, !PT ;  /* 0x8000000002037812 */ /* 0x000fd600078ec0ff */
[----:B------:R-:W-:-:S05]  /*2bc90*/  @P0 LOP3.LUT R2, R3, 0x42fc0000, RZ, 0xfc, !PT ;  /* 0x42fc000003020812 */ /* 0x000fca00078efcff */
[----:B------:R-:W-:-:S04]  /*2bca0*/  FFMA R3, R2, -0.69314718246459960938, |R0| ;  /* 0xbf31721802037823 */ /* 0x000fc80000000400 */
[C---:B------:R-:W-:Y:S01]  /*2bcb0*/  FFMA R3, R2.reuse, 1.9046542121259335545e-09, R3 ;  /* 0x3102e30802037823 */ /* 0x040fe20000000003 */
[----:B------:R-:W-:-:S03]  /*2bcc0*/  FADD R2, R2, 12583037 ;  /* 0x4b40007d02027421 */ /* 0x000fc60000000000 */
[----:B------:R-:W-:Y:S02]  /*2bcd0*/  FMUL R3, R3, 1.4426950216293334961 ;  /* 0x3fb8aa3b03037820 */ /* 0x000fe40000400000 */
[----:B------:R-:W-:-:S04]  /*2bce0*/  SHF.L.U32 R2, R2, 0x17, RZ ;  /* 0x0000001702027819 */ /* 0x000fc800000006ff */
        /* <DEDUP_REMOVED lines=9> */
[----:B------:R-:W-:Y:S01]  /*2bd80*/  FFMA R0, R2, 2, R3 ;  /* 0x4000000002007823 */ /* 0x000fe20000000003 */
[----:B------:R-:W-:-:S04]  /*2bd90*/  MOV R2, 0x2bdc0 ;  /* 0x0002bdc000027802 */ /* 0x000fc80000000f00 */
[----:B------:R-:W-:Y:S02]  /*2bda0*/  FSEL R0, R0, +INF , !P0 ;  /* 0x7f80000000007808 */ /* 0x000fe40004000000 */
[----:B------:R-:W-:Y:S05]  /*2bdb0*/  CALL.REL.NOINC `($eval_multi_expr_kernel$_Z9clamp_valf) ;  /* 0x0000101000007944 */ /* 0x000fea0003c00000 */
[----:B------:R-:W-:Y:S05]  /*2bdc0*/  BRA `(.L_x_3) ;  /* 0x00000e9000007947 */ /* 0x000fea0003800000 */
.L_x_98:
[----:B------:R-:W-:Y:S01]  /*2bdd0*/  FSETP.GE.AND P0, PT, |R0|, 0.60000002384185791016, PT ;  /* 0x3f19999a0000780b */ /* 0x000fe20003f06200 */
[----:B------:R-:W-:-:S12]  /*2bde0*/  BSSY B0, `(.L_x_38) ;  /* 0x0000013000007945 */ /* 0x000fd80003800000 */
[----:B------:R-:W-:Y:S05]  /*2bdf0*/  @!P0 BRA `(.L_x_39) ;  /* 0x000000a000008947 */ /* 0x000fea0003800000 */
[C---:B------:R-:W-:Y:S01]  /*2be00*/  FMUL R2, |R0|.reuse, 2.8853900432586669922 ;  /* 0x4038aa3b00027820 */ /* 0x040fe20000400200 */
[----:B------:R-:W-:Y:S01]  /*2be10*/  IMAD.MOV.U32 R3, RZ, RZ, 0x3f800000 ;  /* 0x3f800000ff037424 */ /* 0x000fe200078e00ff */
[----:B------:R-:W-:-:S04]  /*2be20*/  FSETP.GE.AND P0, PT, |R0|, 9.010913848876953125, PT ;  /* 0x41102cb40000780b */ /* 0x000fc80003f06200 */
[----:B------:R-:W0:Y:S02]  /*2be30*/  MUFU.EX2 R2, R2 ;  /* 0x0000000200027308 */ /* 0x000e240000000800 */
[----:B0-----:R-:W-:-:S06]  /*2be40*/  FADD R2, R2, 1 ;  /* 0x3f80000002027421 */ /* 0x001fcc0000000000 */
[----:B------:R-:W0:Y:S02]  /*2be50*/  MUFU.RCP R2, R2 ;  /* 0x0000000200027308 */ /* 0x000e240000001000 */
[----:B0-----:R-:W-:-:S05]  /*2be60*/  FFMA R2, R2, -2, R3 ;  /* 0xc000000002027823 */ /* 0x001fca0000000003 */
[----:B------:R-:W-:-:S04]  /*2be70*/  FSEL R2, R2, 1, !P0 ;  /* 0x3f80000002027808 */ /* 0x000fc80004000000 */
[----:B------:R-:W-:Y:S01]  /*2be80*/  LOP3.LUT R0, R2, 0x80000000, R0, 0xf8, !PT ;  /* 0x8000000002007812 */ /* 0x000fe200078ef800 */
[----:B------:R-:W-:Y:S05]  /*2be90*/  BRA `(.L_x_40) ;  /* 0x0000007000007947 */ /* 0x000fea0003800000 */
.L_x_39:
[----:B------:R-:W-:Y:S01]  /*2bea0*/  MOV R3, 0x3c80f082 ;  /* 0x3c80f08200037802 */ /* 0x000fe20000000f00 */
[----:B------:R-:W-:-:S04]  /*2beb0*/  FMUL R2, R0, R0 ;  /* 0x0000000000027220 */ /* 0x000fc80000400000 */
[----:B------:R-:W-:-:S04]  /*2bec0*/  FFMA R3, R2, R3, -0.052303962409496307373 ;  /* 0xbd563cae02037423 */ /* 0x000fc80000000003 */
[----:B------:R-:W-:-:S04]  /*2bed0*/  FFMA R3, R2, R3, 0.1331529766321182251 ;  /* 0x3e08594102037423 */ /* 0x000fc80000000003 */
[----:B------:R-:W-:-:S04]  /*2bee0*/  FFMA R3, R2, R3, -0.33332768082618713379 ;  /* 0xbeaaa9ed02037423 */ /* 0x000fc80000000003 */
[----:B------:R-:W-:-:S04]  /*2bef0*/  FFMA R2, R2, R3, RZ ;  /* 0x0000000302027223 */ /* 0x000fc800000000ff */
[----:B------:R-:W-:Y:S02]  /*2bf00*/  FFMA R0, R0, R2, R0 ;  /* 0x0000000200007223 */ /* 0x000fe40000000000 */
.L_x_40:
[----:B------:R-:W-:Y:S05]  /*2bf10*/  BSYNC B0 ;  /* 0x0000000000007941 */ /* 0x000fea0003800000 */
.L_x_38:
[----:B------:R-:W-:Y:S02]  /*2bf20*/  MOV R2, 0x2bf40 ;  /* 0x0002bf4000027802 */ /* 0x000fe40000000f00 */
[----:B------:R-:W-:Y:S05]  /*2bf30*/  CALL.REL.NOINC `($eval_multi_expr_kernel$_Z9clamp_valf) ;  /* 0x00000e9000007944 */ /* 0x000fea0003c00000 */
[----:B------:R-:W-:Y:S05]  /*2bf40*/  BRA `(.L_x_3) ;  /* 0x00000d1000007947 */ /* 0x000fea0003800000 */
.L_x_37:
[----:B------:R-:W-:-:S13]  /*2bf50*/  ISETP.GT.AND P0, PT, R27, 0x12, PT ;  /* 0x000000121b00780c */ /* 0x000fda0003f04270 */
[----:B------:R-:W-:Y:S05]  /*2bf60*/  @P0 BRA `(.L_x_41) ;  /* 0x000002b000000947 */ /* 0x000fea0003800000 */
[----:B------:R-:W-:-:S04]  /*2bf70*/  IADD3 R27, R27, -0x11, RZ ;  /* 0xffffffef1b1b7810 */ /* 0x000fc80007ffe0ff */
[----:B------:R-:W-:-:S05]  /*2bf80*/  IMNMX.U32 R2, R27, 0x2, PT ;  /* 0x000000021b027817 */ /* 0x000fca0003800000 */
[----:B------:R-:W-:-:S06]  /*2bf90*/  IMAD.SHL.U32 R2, R2, 0x4, RZ ;  /* 0x0000000402027824 */ /* 0x000fcc00078e00ff */
[----:B------:R-:W0:Y:S02]  /*2bfa0*/  LDC R2, c[0x2][R2] ;  /* 0x0080000002027b82 */ /* 0x000e240000000800 */
[----:B0-----:R-:W-:-:S04]  /*2bfb0*/  SHF.R.S32.HI R3, RZ, 0x1f, R2 ;  /* 0x0000001fff037819 */ /* 0x001fc80000011402 */
.L_x_101:
[----:B------:R-:W-:Y:S05]  /*2bfc0*/  BRX R2 -0x2bfd0                                                         (*"BRANCH_TARGETS .L_x_102,.L_x_103,.L_x_3"*) ;  /* 0xfffd403002007949 */ /* 0x000fea000383ffff */
.L_x_103:
[----:B------:R-:W-:Y:S01]  /*2bfd0*/  BSSY B0, `(.L_x_42) ;  /* 0x0000003000007945 */ /* 0x000fe20003800000 */
[----:B------:R-:W-:Y:S02]  /*2bfe0*/  MOV R39, 0x2c000 ;  /* 0x0002c00000277802 */ /* 0x000fe40000000f00 */
[----:B------:R-:W-:Y:S05]  /*2bff0*/  CALL.REL.NOINC `($eval_multi_expr_kernel$_Z8safe_invf) ;  /* 0x00000ca000007944 */ /* 0x000fea0003c00000 */
[----:B------:R-:W-:Y:S05]  /*2c000*/  BSYNC B0 ;  /* 0x0000000000007941 */ /* 0x000fea0003800000 */
.L_x_42:
[----:B------:R-:W-:Y:S02]  /*2c010*/  MOV R2, 0x2c030 ;  /* 0x0002c03000027802 */ /* 0x000fe40000000f00 */
[----:B------:R-:W-:Y:S05]  /*2c020*/  CALL.REL.NOINC `($eval_multi_expr_kernel$_Z9clamp_valf) ;  /* 0x00000da000007944 */ /* 0x000fea0003c00000 */
[----:B------:R-:W-:Y:S05]  /*2c030*/  BRA `(.L_x_3) ;  /* 0x00000c2000007947 */ /* 0x000fea0003800000 */
.L_x_102:
[C---:B------:R-:W-:Y:S01]  /*2c040*/  FMUL R2, R0.reuse, 8388608 ;  /* 0x4b00000000027820 */ /* 0x040fe20000400000 */
[----:B------:R-:W-:Y:S02]  /*2c050*/  FSETP.GEU.AND P0, PT, R0, 1.175494350822287508e-38, PT ;  /* 0x008000000000780b */ /* 0x000fe40003f0e000 */
[----:B------:R-:W-:Y:S02]  /*2c060*/  MOV R26, 0x3e055027 ;  /* 0x3e055027001a7802 */ /* 0x000fe40000000f00 */
[----:B------:R-:W-:Y:S02]  /*2c070*/  FSEL R0, R2, R0, !P0 ;  /* 0x0000000002007208 */ /* 0x000fe40004000000 */
[----:B------:R-:W-:Y:S02]  /*2c080*/  FSEL R28, RZ, -23, P0 ;  /* 0xc1b80000ff1c7808 */ /* 0x000fe40000000000 */
[----:B------:R-:W-:-:S02]  /*2c090*/  IADD3 R2, R0, -0x3f2aaaab, RZ ;  /* 0xc0d5555500027810 */ /* 0x000fc40007ffe0ff */
[----:B------:R-:W-:Y:S02]  /*2c0a0*/  ISETP.GE.U32.AND P1, PT, R0, 0x7f800000, PT ;  /* 0x7f8000000000780c */ /* 0x000fe40003f26070 */
[----:B------:R-:W-:Y:S02]  /*2c0b0*/  LOP3.LUT R2, R2, 0xff800000, RZ, 0xc0, !PT ;  /* 0xff80000002027812 */ /* 0x000fe400078ec0ff */
[C---:B------:R-:W-:Y:S02]  /*2c0c0*/  FSETP.NEU.AND P0, PT, R0.reuse, RZ, PT ;  /* 0x000000ff0000720b */ /* 0x040fe40003f0d000 */
[----:B------:R-:W-:Y:S01]  /*2c0d0*/  I2FP.F32.S32 R27, R2 ;  /* 0x00000002001b7245 */ /* 0x000fe20000201400 */
[----:B------:R-:W-:-:S04]  /*2c0e0*/  IMAD.IADD R3, R0, 0x1, -R2 ;  /* 0x0000000100037824 */ /* 0x000fc800078e0a02 */
[----:B------:R-:W-:Y:S01]  /*2c0f0*/  FADD R3, R3, -1 ;  /* 0xbf80000003037421 */ /* 0x000fe20000000000 */
[----:B------:R-:W-:-:S03]  /*2c100*/  FFMA R27, R27, 1.1920928955078125e-07, R28 ;  /* 0x340000001b1b7823 */ /* 0x000fc6000000001c */
[----:B------:R-:W-:-:S04]  /*2c110*/  FFMA R26, R3, -R26, 0.14084610342979431152 ;  /* 0x3e1039f6031a7423 */ /* 0x000fc8000000081a */
[----:B------:R-:W-:-:S04]  /*2c120*/  FFMA R26, R3, R26, -0.12148627638816833496 ;  /* 0xbdf8cdcc031a7423 */ /* 0x000fc8000000001a */
[----:B------:R-:W-:-:S04]  /*2c130*/  FFMA R26, R3, R26, 0.13980610668659210205 ;  /* 0x3e0f2955031a7423 */ /* 0x000fc8000000001a */
[----:B------:R-:W-:-:S04]  /*2c140*/  FFMA R26, R3, R26, -0.16684235632419586182 ;  /* 0xbe2ad8b9031a7423 */ /* 0x000fc8000000001a */
[----:B------:R-:W-:-:S04]  /*2c150*/  FFMA R26, R3, R26, 0.20012299716472625732 ;  /* 0x3e4ced0b031a7423 */ /* 0x000fc8000000001a */
[----:B------:R-:W-:-:S04]  /*2c160*/  FFMA R26, R3, R26, -0.24999669194221496582 ;  /* 0xbe7fff22031a7423 */ /* 0x000fc8000000001a */
[----:B------:R-:W-:-:S04]  /*2c170*/  FFMA R26, R3, R26, 0.33333182334899902344 ;  /* 0x3eaaaa78031a7423 */ /* 0x000fc8000000001a */
[----:B------:R-:W-:-:S04]  /*2c180*/  FFMA R26, R3, R26, -0.5 ;  /* 0xbf000000031a7423 */ /* 0x000fc8000000001a */
[----:B------:R-:W-:-:S04]  /*2c190*/  FMUL R2, R3, R26 ;  /* 0x0000001a03027220 */ /* 0x000fc80000400000 */
[----:B------:R-:W-:Y:S01]  /*2c1a0*/  FFMA R2, R3, R2, R3 ;  /* 0x0000000203027223 */ /* 0x000fe20000000003 */
[----:B------:R-:W-:-:S03]  /*2c1b0*/  @P1 IMAD.MOV.U32 R3, RZ, RZ, 0x7f800000 ;  /* 0x7f800000ff031424 */ /* 0x000fc600078e00ff */
[----:B------:R-:W-:Y:S01]  /*2c1c0*/  FFMA R2, R27, 0.69314718246459960938, R2 ;  /* 0x3f3172181b027823 */ /* 0x000fe20000000002 */
[----:B------:R-:W-:-:S05]  /*2c1d0*/  @P1 FFMA R2, R0, R3, +INF ;  /* 0x7f80000000021423 */ /* 0x000fca0000000003 */
[----:B------:R-:W-:Y:S02]  /*2c1e0*/  FSEL R0, R2, -INF , P0 ;  /* 0xff80000002007808 */ /* 0x000fe40000000000 */
[----:B------:R-:W-:Y:S02]  /*2c1f0*/  MOV R2, 0x2c210 ;  /* 0x0002c21000027802 */ /* 0x000fe40000000f00 */
[----:B------:R-:W-:Y:S05]  /*2c200*/  CALL.REL.NOINC `($eval_multi_expr_kernel$_Z9clamp_valf) ;  /* 0x00000bc000007944 */ /* 0x000fea0003c00000 */
[----:B------:R-:W-:Y:S05]  /*2c210*/  BRA `(.L_x_3) ;  /* 0x00000a4000007947 */ /* 0x000fea0003800000 */
.L_x_41:
[----:B------:R-:W-:-:S04]  /*2c220*/  IADD3 R27, R27, -0x13, RZ ;  /* 0xffffffed1b1b7810 */ /* 0x000fc80007ffe0ff */
[----:B------:R-:W-:-:S05]  /*2c230*/  IMNMX.U32 R2, R27, 0x2, PT ;  /* 0x000000021b027817 */ /* 0x000fca0003800000 */
[----:B------:R-:W-:-:S06]  /*2c240*/  IMAD.SHL.U32 R2, R2, 0x4, RZ ;  /* 0x0000000402027824 */ /* 0x000fcc00078e00ff */
[----:B------:R-:W0:Y:S02]  /*2c250*/  LDC R2, c[0x2][R2+0x64] ;  /* 0x0080190002027b82 */ /* 0x000e240000000800 */
[----:B0-----:R-:W-:-:S04]  /*2c260*/  SHF.R.S32.HI R3, RZ, 0x1f, R2 ;  /* 0x0000001fff037819 */ /* 0x001fc80000011402 */
.L_x_105:
[----:B------:R-:W-:Y:S05]  /*2c270*/  BRX R2 -0x2c280                                                         (*"BRANCH_TARGETS .L_x_106,.L_x_107,.L_x_3"*) ;  /* 0xfffd3d8002007949 */ /* 0x000fea000383ffff */
.L_x_107:
[----:B------:R-:W-:Y:S01]  /*2c280*/  MOV R2, 0x3f000000 ;  /* 0x3f00000000027802 */ /* 0x000fe20000000f00 */
[----:B------:R-:W-:Y:S01]  /*2c290*/  IMAD.MOV.U32 R26, RZ, RZ, 0x3d10ecef ;  /* 0x3d10ecefff1a7424 */ /* 0x000fe200078e00ff */
[C---:B------:R-:W-:Y:S02]  /*2c2a0*/  FSETP.NEU.AND P1, PT, |R0|.reuse, 1, PT ;  /* 0x3f8000000000780b */ /* 0x040fe40003f2d200 */
[C---:B------:R-:W-:Y:S01]  /*2c2b0*/  FSETP.GT.AND P0, PT, |R0|.reuse, 0.56000000238418579102, PT ;  /* 0x3f0f5c290000780b */ /* 0x040fe20003f04200 */
[----:B------:R-:W-:-:S04]  /*2c2c0*/  FFMA R2, -|R0|, R2, 0.5 ;  /* 0x3f00000000027423 */ /* 0x000fc80000000302 */
[----:B------:R-:W0:Y:S02]  /*2c2d0*/  MUFU.RSQ R3, R2 ;  /* 0x0000000200037308 */ /* 0x000e240000001400 */
[----:B0-----:R-:W-:Y:S01]  /*2c2e0*/  FMUL R2, R2, R3 ;  /* 0x0000000302027220 */ /* 0x001fe20000400000 */
[----:B------:R-:W-:-:S04]  /*2c2f0*/  FMUL R3, R3, 0.5 ;  /* 0x3f00000003037820 */ /* 0x000fc80000400000 */
[----:B------:R-:W-:-:S04]  /*2c300*/  FFMA R3, -R2, R3, 0.5 ;  /* 0x3f00000002037423 */ /* 0x000fc80000000103 */
[----:B------:R-:W-:-:S05]  /*2c310*/  FFMA R3, R2, R3, R2 ;  /* 0x0000000302037223 */ /* 0x000fca0000000002 */
[----:B------:R-:W-:Y:S02]  /*2c320*/  FSEL R3, R3, RZ, P1 ;  /* 0x000000ff03037208 */ /* 0x000fe40000800000 */
[----:B------:R-:W-:Y:S02]  /*2c330*/  FSETP.GT.AND P1, PT, R0, 0.56000000238418579102, PT ;  /* 0x3f0f5c290000780b */ /* 0x000fe40003f24000 */
[----:B------:R-:W-:-:S04]  /*2c340*/  FSEL R3, R3, |R0|, P0 ;  /* 0x4000000003037208 */ /* 0x000fc80000000000 */
[----:B------:R-:W-:-:S05]  /*2c350*/  LOP3.LUT R3, R3, 0x80000000, R0, 0xf8, !PT ;  /* 0x8000000003037812 */ /* 0x000fca00078ef800 */
[----:B------:R-:W-:-:S04]  /*2c360*/  FMUL R2, R3, R3 ;  /* 0x0000000303027220 */ /* 0x000fc80000400000 */
[----:B------:R-:W-:-:S04]  /*2c370*/  FFMA R26, R2, R26, 0.016980519518256187439 ;  /* 0x3c8b1abb021a7423 */ /* 0x000fc8000000001a */
[----:B------:R-:W-:-:S04]  /*2c380*/  FFMA R26, R2, R26, 0.030762933194637298584 ;  /* 0x3cfc028c021a7423 */ /* 0x000fc8000000001a */
[----:B------:R-:W-:-:S04]  /*2c390*/  FFMA R26, R2, R26, 0.044709417968988418579 ;  /* 0x3d372139021a7423 */ /* 0x000fc8000000001a */
[----:B------:R-:W-:-:S04]  /*2c3a0*/  FFMA R26, R2, R26, 0.074989043176174163818 ;  /* 0x3d9993db021a7423 */ /* 0x000fc8000000001a */
[----:B------:R-:W-:-:S04]  /*2c3b0*/  FFMA R26, R2, R26, 0.16666707396507263184 ;  /* 0x3e2aaac6021a7423 */ /* 0x000fc8000000001a */
[----:B------:R-:W-:-:S04]  /*2c3c0*/  FMUL R2, R2, R26 ;  /* 0x0000001a02027220 */ /* 0x000fc80000400000 */
[----:B------:R-:W-:Y:S01]  /*2c3d0*/  FFMA R0, R3, R2, R3 ;  /* 0x0000000203007223 */ /* 0x000fe20000000003 */
[----:B------:R-:W-:-:S04]  /*2c3e0*/  IMAD.MOV.U32 R3, RZ, RZ, 0x3fd774eb ;  /* 0x3fd774ebff037424 */ /* 0x000fc800078e00ff */
[----:B------:R-:W-:-:S05]  /*2c3f0*/  FSEL R2, R0, -R0, P0 ;  /* 0x8000000000027208 */ /* 0x000fca0000000000 */
[----:B------:R-:W-:Y:S01]  /*2c400*/  @!P1 FFMA R0, R3, 0.93318945169448852539, R2 ;  /* 0x3f6ee58103009823 */ /* 0x000fe20000000002 */
[----:B------:R-:W-:-:S03]  /*2c410*/  MOV R2, 0x2c440 ;  /* 0x0002c44000027802 */ /* 0x000fc60000000f00 */
[----:B------:R-:W-:Y:S02]  /*2c420*/  @P0 FADD R0, R0, R0 ;  /* 0x0000000000000221 */ /* 0x000fe40000000000 */
[----:B------:R-:W-:Y:S05]  /*2c430*/  CALL.REL.NOINC `($eval_multi_expr_kernel$_Z9clamp_valf) ;  /* 0x0000099000007944 */ /* 0x000fea0003c00000 */
[----:B------:R-:W-:Y:S05]  /*2c440*/  BRA `(.L_x_3) ;  /* 0x0000081000007947 */ /* 0x000fea0003800000 */
.L_x_106:
        /* <DEDUP_REMOVED lines=10> */
[----:B------:R-:W-:-:S04]  /*2c4f0*/  FSEL R2, R2, RZ, P0 ;  /* 0x000000ff02027208 */ /* 0x000fc80000000000 */
[----:B------:R-:W-:Y:S02]  /*2c500*/  FSEL R2, R2, |R0|, P1 ;  /* 0x4000000002027208 */ /* 0x000fe40000800000 */
[----:B------:R-:W-:-:S03]  /*2c510*/  LOP3.LUT R0, R0, 0x80000000, RZ, 0xc0, !PT ;  /* 0x8000000000007812 */ /* 0x000fc600078ec0ff */
[----:B------:R-:W-:-:S04]  /*2c520*/  FMUL R3, R2, R2 ;  /* 0x0000000202037220 */ /* 0x000fc80000400000 */
[----:B------:R-:W-:-:S04]  /*2c530*/  FFMA R26, R3, R26, 0.018773360177874565125 ;  /* 0x3c99ca97031a7423 */ /* 0x000fc8000000001a */
[----:B------:R-:W-:-:S04]  /*2c540*/  FFMA R26, R3, R26, 0.046769052743911743164 ;  /* 0x3d3f90e8031a7423 */ /* 0x000fc8000000001a */
[----:B------:R-:W-:-:S04]  /*2c550*/  FFMA R26, R3, R26, 0.074823014438152313232 ;  /* 0x3d993ccf031a7423 */ /* 0x000fc8000000001a */
[----:B------:R-:W-:-:S04]  /*2c560*/  FFMA R26, R3, R26, 0.16667181253433227539 ;  /* 0x3e2aac04031a7423 */ /* 0x000fc8000000001a */
[----:B------:R-:W-:Y:S01]  /*2c570*/  FMUL R3, R3, R26 ;  /* 0x0000001a03037220 */ /* 0x000fe20000400000 */
[----:B------:R-:W-:-:S03]  /*2c580*/  IMAD.MOV.U32 R26, RZ, RZ, 0x3fd774eb ;  /* 0x3fd774ebff1a7424 */ /* 0x000fc600078e00ff */
[----:B------:R-:W-:-:S04]  /*2c590*/  FFMA R2, R2, R3, R2 ;  /* 0x0000000302027223 */ /* 0x000fc80000000002 */
[----:B------:R-:W-:-:S04]  /*2c5a0*/  FMUL R3, R2, -2 ;  /* 0xc000000002037820 */ /* 0x000fc80000400000 */
[----:B------:R-:W-:-:S05]  /*2c5b0*/  @P1 FFMA R2, R26, 0.93318945169448852539, R3 ;  /* 0x3f6ee5811a021823 */ /* 0x000fca0000000003 */
[----:B------:R-:W-:-:S13]  /*2c5c0*/  FSETP.GTU.AND P0, PT, R2, +INF , PT ;  /* 0x7f8000000200780b */ /* 0x000fda0003f0c000 */
[----:B------:R-:W-:-:S04]  /*2c5d0*/  @!P0 LOP3.LUT R2, R0, R2, RZ, 0xfc, !PT ;  /* 0x0000000200028212 */ /* 0x000fc800078efcff */
[----:B------:R-:W-:Y:S02]  /*2c5e0*/  MOV R0, R2 ;  /* 0x0000000200007202 */ /* 0x000fe40000000f00 */
[----:B------:R-:W-:Y:S02]  /*2c5f0*/  MOV R2, 0x2c610 ;  /* 0x0002c61000027802 */ /* 0x000fe40000000f00 */
[----:B------:R-:W-:Y:S05]  /*2c600*/  CALL.REL.NOINC `($eval_multi_expr_kernel$_Z9clamp_valf) ;  /* 0x000007c000007944 */ /* 0x000fea0003c00000 */
[----:B------:R-:W-:Y:S05]  /*2c610*/  BRA `(.L_x_3) ;  /* 0x0000064000007947 */ /* 0x000fea0003800000 */
.L_x_36:
[----:B------:R-:W-:-:S13]  /*2c620*/  ISETP.GT.AND P0, PT, R27, 0x17, PT ;  /* 0x000000171b00780c */ /* 0x000fda0003f04270 */
[----:B------:R-:W-:Y:S05]  /*2c630*/  @P0 BRA `(.L_x_43) ;  /* 0x000002b000000947 */ /* 0x000fea0003800000 */
[----:B------:R-:W-:-:S04]  /*2c640*/  IADD3 R27, R27, -0x15, RZ ;  /* 0xffffffeb1b1b7810 */ /* 0x000fc80007ffe0ff */
[----:B------:R-:W-:-:S05]  /*2c650*/  IMNMX.U32 R2, R27, 0x3, PT ;  /* 0x000000031b027817 */ /* 0x000fca0003800000 */
[----:B------:R-:W-:-:S06]  /*2c660*/  IMAD.SHL.U32 R2, R2, 0x4, RZ ;  /* 0x0000000402027824 */ /* 0x000fcc00078e00ff */
[----:B------:R-:W0:Y:S02]  /*2c670*/  LDC R2, c[0x2][R2+0x54] ;  /* 0x0080150002027b82 */ /* 0x000e240000000800 */
[----:B0-----:R-:W-:-:S04]  /*2c680*/  SHF.R.S32.HI R3, RZ, 0x1f, R2 ;  /* 0x0000001fff037819 */ /* 0x001fc80000011402 */
.L_x_109:
[----:B------:R-:W-:Y:S05]  /*2c690*/  BRX R2 -0x2c6a0                                                         (*"BRANCH_TARGETS .L_x_110,.L_x_111,.L_x_112,.L_x_3"*) ;  /* 0xfffd396002007949 */ /* 0x000fea000383ffff */
.L_x_112:
[----:B------:R-:W-:Y:S01]  /*2c6a0*/  BSSY B0, `(.L_x_44) ;  /* 0x0000003000007945 */ /* 0x000fe20003800000 */
[----:B------:R-:W-:Y:S02]  /*2c6b0*/  MOV R39, 0x2c6d0 ;  /* 0x0002c6d000277802 */ /* 0x000fe40000000f00 */
[----:B------:R-:W-:Y:S05]  /*2c6c0*/  CALL.REL.NOINC `($eval_multi_expr_kernel$_Z9loose_invf) ;  /* 0x0000086000007944 */ /* 0x000fea0003c00000 */
[----:B------:R-:W-:Y:S05]  /*2c6d0*/  BSYNC B0 ;  /* 0x0000000000007941 */ /* 0x000fea0003800000 */
.L_x_44:
[----:B------:R-:W-:Y:S02]  /*2c6e0*/  MOV R2, 0x2c700 ;  /* 0x0002c70000027802 */ /* 0x000fe40000000f00 */
[----:B0-----:R-:W-:Y:S05]  /*2c6f0*/  CALL.REL.NOINC `($eval_multi_expr_kernel$_Z9clamp_valf) ;  /* 0x000006d000007944 */ /* 0x001fea0003c00000 */
[----:B------:R-:W-:Y:S05]  /*2c700*/  BRA `(.L_x_3) ;  /* 0x0000055000007947 */ /* 0x000fea0003800000 */
.L_x_110:
[----:B------:R-:W0:Y:S01]  /*2c710*/  MUFU.RCP R2, |R0| ;  /* 0x4000000000027308 */ /* 0x000e220000001000 */
[C---:B------:R-:W-:Y:S01]  /*2c720*/  FSETP.GT.AND P0, PT, |R0|.reuse, 1, PT ;  /* 0x3f8000000000780b */ /* 0x040fe20003f04200 */
[----:B------:R-:W-:Y:S01]  /*2c730*/  IMAD.MOV.U32 R26, RZ, RZ, 0x3b2090aa ;  /* 0x3b2090aaff1a7424 */ /* 0x000fe200078e00ff */
[----:B------:R-:W-:Y:S02]  /*2c740*/  FSETP.GTU.AND P1, PT, |R0|, +INF , PT ;  /* 0x7f8000000000780b */ /* 0x000fe40003f2c200 */
[----:B0-----:R-:W-:Y:S02]  /*2c750*/  FSEL R2, R2, |R0|, P0 ;  /* 0x4000000002027208 */ /* 0x001fe40000000000 */
[----:B------:R-:W-:-:S03]  /*2c760*/  LOP3.LUT R0, R0, 0x80000000, RZ, 0xc0, !PT ;  /* 0x8000000000007812 */ /* 0x000fc600078ec0ff */
[----:B------:R-:W-:-:S04]  /*2c770*/  FMUL R3, R2, R2 ;  /* 0x0000000202037220 */ /* 0x000fc80000400000 */
[----:B------:R-:W-:-:S04]  /*2c780*/  FFMA R26, R3, R26, -0.014396979473531246185 ;  /* 0xbc6be14f031a7423 */ /* 0x000fc8000000001a */
[----:B------:R-:W-:-:S04]  /*2c790*/  FFMA R26, R3, R26, 0.039849750697612762451 ;  /* 0x3d23397e031a7423 */ /* 0x000fc8000000001a */
[----:B------:R-:W-:-:S04]  /*2c7a0*/  FFMA R26, R3, R26, -0.072529748082160949707 ;  /* 0xbd948a7a031a7423 */ /* 0x000fc8000000001a */
[----:B------:R-:W-:-:S04]  /*2c7b0*/  FFMA R26, R3, R26, 0.10518480092287063599 ;  /* 0x3dd76b21031a7423 */ /* 0x000fc8000000001a */
[----:B------:R-:W-:-:S04]  /*2c7c0*/  FFMA R26, R3, R26, -0.14171802997589111328 ;  /* 0xbe111e88031a7423 */ /* 0x000fc8000000001a */
[----:B------:R-:W-:-:S04]  /*2c7d0*/  FFMA R26, R3, R26, 0.19988775253295898438 ;  /* 0x3e4caf60031a7423 */ /* 0x000fc8000000001a */
[----:B------:R-:W-:-:S04]  /*2c7e0*/  FFMA R26, R3, R26, -0.33332940936088562012 ;  /* 0xbeaaaa27031a7423 */ /* 0x000fc8000000001a */
[----:B------:R-:W-:Y:S01]  /*2c7f0*/  FMUL R3, R3, R26 ;  /* 0x0000001a03037220 */ /* 0x000fe20000400000 */
[----:B------:R-:W-:-:S03]  /*2c800*/  @P0 MOV R26, 0x3fd774eb ;  /* 0x3fd774eb001a0802 */ /* 0x000fc60000000f00 */
[----:B------:R-:W-:-:S04]  /*2c810*/  FFMA R2, R2, R3, R2 ;  /* 0x0000000302027223 */ /* 0x000fc80000000002 */
[----:B------:R-:W-:-:S05]  /*2c820*/  @P0 FFMA R2, R26, 0.93318945169448852539, -R2 ;  /* 0x3f6ee5811a020823 */ /* 0x000fca0000000802 */
[----:B------:R-:W-:-:S05]  /*2c830*/  @!P1 LOP3.LUT R2, R0, R2, RZ, 0xfc, !PT ;  /* 0x0000000200029212 */ /* 0x000fca00078efcff */
[----:B------:R-:W-:Y:S01]  /*2c840*/  IMAD.MOV.U32 R0, RZ, RZ, R2 ;  /* 0x000000ffff007224 */ /* 0x000fe200078e0002 */
[----:B------:R-:W-:Y:S02]  /*2c850*/  MOV R2, 0x2c870 ;  /* 0x0002c87000027802 */ /* 0x000fe40000000f00 */
[----:B------:R-:W-:Y:S05]  /*2c860*/  CALL.REL.NOINC `($eval_multi_expr_kernel$_Z9clamp_valf) ;  /* 0x0000056000007944 */ /* 0x000fea0003c00000 */
[----:B------:R-:W-:Y:S05]  /*2c870*/  BRA `(.L_x_3) ;  /* 0x000003e000007947 */ /* 0x000fea0003800000 */
.L_x_111:
[----:B------:R-:W-:Y:S01]  /*2c880*/  BSSY B0, `(.L_x_45) ;  /* 0x0000003000007945 */ /* 0x000fe20003800000 */
[----:B------:R-:W-:Y:S02]  /*2c890*/  MOV R29, 0x2c8b0 ;  /* 0x0002c8b0001d7802 */ /* 0x000fe40000000f00 */
[----:B------:R-:W-:Y:S05]  /*2c8a0*/  CALL.REL.NOINC `($eval_multi_expr_kernel$_Z9loose_logf) ;  /* 0x000007b000007944 */ /* 0x000fea0003c00000 */
[----:B------:R-:W-:Y:S05]  /*2c8b0*/  BSYNC B0 ;  /* 0x0000000000007941 */ /* 0x000fea0003800000 */
.L_x_45:
[----:B------:R-:W-:Y:S02]  /*2c8c0*/  MOV R2, 0x2c8e0 ;  /* 0x0002c8e000027802 */ /* 0x000fe40000000f00 */
[----:B------:R-:W-:Y:S05]  /*2c8d0*/  CALL.REL.NOINC `($eval_multi_expr_kernel$_Z9clamp_valf) ;  /* 0x000004f000007944 */ /* 0x000fea0003c00000 */
[----:B------:R-:W-:Y:S05]  /*2c8e0*/  BRA `(.L_x_3) ;  /* 0x0000037000007947 */ /* 0x000fea0003800000 */
.L_x_43:
[----:B------:R-:W-:-:S13]  /*2c8f0*/  ISETP.GT.AND P0, PT, R27, 0x19, PT ;  /* 0x000000191b00780c */ /* 0x000fda0003f04270 */
[----:B------:R-:W-:Y:S05]  /*2c900*/  @P0 BRA `(.L_x_46) ;  /* 0x000000e000000947 */ /* 0x000fea0003800000 */
[----:B------:R-:W-:-:S04]  /*2c910*/  IADD3 R27, R27, -0x18, RZ ;  /* 0xffffffe81b1b7810 */ /* 0x000fc80007ffe0ff */
[----:B------:R-:W-:-:S05]  /*2c920*/  IMNMX.U32 R2, R27, 0x2, PT ;  /* 0x000000021b027817 */ /* 0x000fca0003800000 */
[----:B------:R-:W-:-:S06]  /*2c930*/  IMAD.SHL.U32 R2, R2, 0x4, RZ ;  /* 0x0000000402027824 */ /* 0x000fcc00078e00ff */
[----:B------:R-:W0:Y:S02]  /*2c940*/  LDC R2, c[0x2][R2+0x18] ;  /* 0x0080060002027b82 */ /* 0x000e240000000800 */
[----:B0-----:R-:W-:-:S04]  /*2c950*/  SHF.R.S32.HI R3, RZ, 0x1f, R2 ;  /* 0x0000001fff037819 */ /* 0x001fc80000011402 */
.L_x_114:
[----:B------:R-:W-:Y:S05]  /*2c960*/  BRX R2 -0x2c970                                                         (*"BRANCH_TARGETS .L_x_115,.L_x_116,.L_x_3"*) ;  /* 0xfffd369002007949 */ /* 0x000fea000383ffff */
.L_x_116:
[----:B------:R-:W-:Y:S01]  /*2c970*/  FADD R0, -R0, -RZ ;  /* 0x800000ff00007221 */ /* 0x000fe20000000100 */
[----:B------:R-:W-:Y:S02]  /*2c980*/  MOV R2, 0x2c9a0 ;  /* 0x0002c9a000027802 */ /* 0x000fe40000000f00 */
[----:B------:R-:W-:Y:S05]  /*2c990*/  CALL.REL.NOINC `($eval_multi_expr_kernel$_Z9clamp_valf) ;  /* 0x0000043000007944 */ /* 0x000fea0003c00000 */
[----:B------:R-:W-:Y:S05]  /*2c9a0*/  BRA `(.L_x_3) ;  /* 0x000002b000007947 */ /* 0x000fea0003800000 */
.L_x_115:
[----:B------:R-:W-:Y:S01]  /*2c9b0*/  FADD R0, |R0|, -RZ ;  /* 0x800000ff00007221 */ /* 0x000fe20000000200 */
[----:B------:R-:W-:Y:S02]  /*2c9c0*/  MOV R2, 0x2c9e0 ;  /* 0x0002c9e000027802 */ /* 0x000fe40000000f00 */
[----:B------:R-:W-:Y:S05]  /*2c9d0*/  CALL.REL.NOINC `($eval_multi_expr_kernel$_Z9clamp_valf) ;  /* 0x000003f000007944 */ /* 0x000fea0003c00000 */
[----:B------:R-:W-:Y:S05]  /*2c9e0*/  BRA `(.L_x_3) ;  /* 0x0000027000007947 */ /* 0x000fea0003800000 */
.L_x_46:
[----:B------:R-:W-:-:S13]  /*2c9f0*/  ISETP.NE.AND P0, PT, R27, 0x1a, PT ;  /* 0x0000001a1b00780c */ /* 0x000fda0003f05270 */
[----:B------:R-:W-:Y:S05]  /*2ca00*/  @!P0 BRA `(.L_x_47) ;  /* 0x0000015000008947 */ /* 0x000fea0003800000 */
[----:B------:R-:W-:-:S13]  /*2ca10*/  ISETP.NE.AND P0, PT, R27, 0x1b, PT ;  /* 0x0000001b1b00780c */ /* 0x000fda0003f05270 */
[----:B------:R-:W-:Y:S05]  /*2ca20*/  @P0 BRA `(.L_x_3) ;  /* 0x0000023000000947 */ /* 0x000fea0003800000 */
[----:B------:R-:W-:Y:S01]  /*2ca30*/  FADD R2, |R0|, -RZ ;  /* 0x800000ff00027221 */ /* 0x000fe20000000200 */
[----:B------:R0:W1:Y:S01]  /*2ca40*/  MUFU.RSQ R3, |R0| ;  /* 0x4000000000037308 */ /* 0x0000620000001400 */
[----:B------:R-:W-:Y:S03]  /*2ca50*/  BSSY B0, `(.L_x_48) ;  /* 0x000000d000007945 */ /* 0x000fe60003800000 */
[----:B------:R-:W-:-:S04]  /*2ca60*/  IADD3 R26, R2, -0xd000000, RZ ;  /* 0xf3000000021a7810 */ /* 0x000fc80007ffe0ff */
[----:B------:R-:W-:-:S13]  /*2ca70*/  ISETP.GT.U32.AND P0, PT, R26, 0x727fffff, PT ;  /* 0x727fffff1a00780c */ /* 0x000fda0003f04070 */
[----:B------:R-:W-:Y:S05]  /*2ca80*/  @!P0 BRA `(.L_x_49) ;  /* 0x0000005000008947 */ /* 0x000fea0003800000 */
[----:B01----:R-:W-:Y:S02]  /*2ca90*/  MOV R0, R2 ;  /* 0x0000000200007202 */ /* 0x003fe40000000f00 */
[----:B------:R-:W-:Y:S02]  /*2caa0*/  MOV R26, 0x2cac0 ;  /* 0x0002cac0001a7802 */ /* 0x000fe40000000f00 */
[----:B------:R-:W-:Y:S05]  /*2cab0*/  CALL.REL.NOINC `($__internal_1_$__cuda_sm20_sqrt_rn_f32_slowpath) ;  /* 0x00000b0000007944 */ /* 0x000fea0003c00000 */
[----:B------:R-:W-:Y:S01]  /*2cac0*/  IMAD.MOV.U32 R0, RZ, RZ, R3 ;  /* 0x000000ffff007224 */ /* 0x000fe200078e0003 */
[----:B------:R-:W-:Y:S05]  /*2cad0*/  BRA `(.L_x_50) ;  /* 0x0000004000007947 */ /* 0x000fea0003800000 */
.L_x_49:
[----:B01----:R-:W-:Y:S01]  /*2cae0*/  FMUL.FTZ R2, |R0|, R3 ;  /* 0x0000000300027220 */ /* 0x003fe20000410200 */
[----:B------:R-:W-:-:S03]  /*2caf0*/  FMUL.FTZ R3, R3, 0.5 ;  /* 0x3f00000003037820 */ /* 0x000fc60000410000 */
[----:B------:R-:W-:-:S04]  /*2cb00*/  FFMA R0, -R2, R2, |R0| ;  /* 0x0000000202007223 */ /* 0x000fc80000000500 */
[----:B------:R-:W-:Y:S02]  /*2cb10*/  FFMA R0, R0, R3, R2 ;  /* 0x0000000300007223 */ /* 0x000fe40000000002 */
.L_x_50:
[----:B------:R-:W-:Y:S05]  /*2cb20*/  BSYNC B0 ;  /* 0x0000000000007941 */ /* 0x000fea0003800000 */
.L_x_48:
[----:B------:R-:W-:Y:S02]  /*2cb30*/  MOV R2, 0x2cb50 ;  /* 0x0002cb5000027802 */ /* 0x000fe40000000f00 */
[----:B------:R-:W-:Y:S05]  /*2cb40*/  CALL.REL.NOINC `($eval_multi_expr_kernel$_Z9clamp_valf) ;  /* 0x0000028000007944 */ /* 0x000fea0003c00000 */
[----:B------:R-:W-:Y:S05]  /*2cb50*/  BRA `(.L_x_3) ;  /* 0x0000010000007947 */ /* 0x000fea0003800000 */
.L_x_47:
[----:B------:R-:W-:Y:S01]  /*2cb60*/  IADD3 R3, R0, -0xd000000, RZ ;  /* 0xf300000000037810 */ /* 0x000fe20007ffe0ff */
[----:B------:R0:W1:Y:S01]  /*2cb70*/  MUFU.RSQ R2, R0 ;  /* 0x0000000000027308 */ /* 0x0000620000001400 */
[----:B------:R-:W-:Y:S02]  /*2cb80*/  BSSY B0, `(.L_x_51) ;  /* 0x000000a000007945 */ /* 0x000fe40003800000 */
[----:B------:R-:W-:-:S13]  /*2cb90*/  ISETP.GT.U32.AND P0, PT, R3, 0x727fffff, PT ;  /* 0x727fffff0300780c */ /* 0x000fda0003f04070 */
[----:B------:R-:W-:Y:S05]  /*2cba0*/  @!P0 BRA `(.L_x_52) ;  /* 0x0000003000008947 */ /* 0x000fea0003800000 */
[----:B01----:R-:W-:Y:S02]  /*2cbb0*/  MOV R26, 0x2cbd0 ;  /* 0x0002cbd0001a7802 */ /* 0x003fe40000000f00 */
[----:B------:R-:W-:Y:S05]  /*2cbc0*/  CALL.REL.NOINC `($__internal_1_$__cuda_sm20_sqrt_rn_f32_slowpath) ;  /* 0x000009f000007944 */ /* 0x000fea0003c00000 */
[----:B------:R-:W-:Y:S05]  /*2cbd0*/  BRA `(.L_x_53) ;  /* 0x0000004000007947 */ /* 0x000fea0003800000 */
.L_x_52:
[----:B01----:R-:W-:Y:S01]  /*2cbe0*/  FMUL.FTZ R3, R0, R2 ;  /* 0x0000000200037220 */ /* 0x003fe20000410000 */
[----:B------:R-:W-:-:S03]  /*2cbf0*/  FMUL.FTZ R2, R2, 0.5 ;  /* 0x3f00000002027820 */ /* 0x000fc60000410000 */
[----:B------:R-:W-:-:S04]  /*2cc00*/  FFMA R0, -R3, R3, R0 ;  /* 0x0000000303007223 */ /* 0x000fc80000000100 */
[----:B------:R-:W-:Y:S02]  /*2cc10*/  FFMA R3, R0, R2, R3 ;  /* 0x0000000200037223 */ /* 0x000fe40000000003 */
.L_x_53:
[----:B------:R-:W-:Y:S05]  /*2cc20*/  BSYNC B0 ;  /* 0x0000000000007941 */ /* 0x000fea0003800000 */
.L_x_51:
[----:B------:R-:W-:Y:S01]  /*2cc30*/  IMAD.MOV.U32 R0, RZ, RZ, R3 ;  /* 0x000000ffff007224 */ /* 0x000fe200078e0003 */
[----:B------:R-:W-:Y:S02]  /*2cc40*/  MOV R2, 0x2cc60 ;  /* 0x0002cc6000027802 */ /* 0x000fe40000000f00 */
[----:B------:R-:W-:Y:S05]  /*2cc50*/  CALL.REL.NOINC `($eval_multi_expr_kernel$_Z9clamp_valf) ;  /* 0x0000017000007944 */ /* 0x000fea0003c00000 */
.L_x_3:
[----:B------:R-:W-:Y:S01]  /*2cc60*/  IMAD.MOV.U32 R2, RZ, RZ, R21 ;  /* 0x000000ffff027224 */ /* 0x000fe200078e0015 */
[----:B------:R-:W-:Y:S01]  /*2cc70*/  MOV R0, R26 ;  /* 0x0000001a00007202 */ /* 0x000fe20000000f00 */
[----:B------:R-:W-:-:S04]  /*2cc80*/  IMAD.MOV.U32 R3, RZ, RZ, 0x0 ;  /* 0x00000000ff037424 */ /* 0x000fc800078e00ff */
[----:B------:R-:W-:Y:S05]  /*2cc90*/  RET.REL.NODEC R2 `(eval_multi_expr_kernel) ;  /* 0xfffd336002007950 */ /* 0x000fea0003c3ffff */
        .type           $eval_multi_expr_kernel$_Z8safe_invf,@function
        .size           $eval_multi_expr_kernel$_Z8safe_invf,($eval_multi_expr_kernel$_Z9clamp_valf - $eval_multi_expr_kernel$_Z8safe_invf)
$eval_multi_expr_kernel$_Z8safe_invf:
[----:B------:R-:W-:Y:S02]  /*2cca0*/  FSETP.NEU.AND P0, PT, R0, RZ, PT ;  /* 0x000000ff0000720b */ /* 0x000fe40003f0d000 */
[----:B------:R-:W-:-:S11]  /*2ccb0*/  MOV R2, 0x7fffffff ;  /* 0x7fffffff00027802 */ /* 0x000fd60000000f00 */
[----:B------:R-:W-:Y:S05]  /*2ccc0*/  @!P0 BRA `(.L_x_54) ;  /* 0x000000c000008947 */ /* 0x000fea0003800000 */
[----:B------:R-:W-:-:S04]  /*2ccd0*/  IADD3 R2, R0, 0x1800000, RZ ;  /* 0x0180000000027810 */ /* 0x000fc80007ffe0ff */
[----:B------:R-:W-:-:S04]  /*2cce0*/  LOP3.LUT R2, R2, 0x7f800000, RZ, 0xc0, !PT ;  /* 0x7f80000002027812 */ /* 0x000fc800078ec0ff */
[----:B------:R-:W-:-:S13]  /*2ccf0*/  ISETP.GT.U32.AND P0, PT, R2, 0x1ffffff, PT ;  /* 0x01ffffff0200780c */ /* 0x000fda0003f04070 */
[----:B------:R-:W-:Y:S05]  /*2cd00*/  @P0 BRA `(.L_x_55) ;  /* 0x0000003000000947 */ /* 0x000fea0003800000 */
[----:B------:R-:W-:Y:S02]  /*2cd10*/  MOV R28, 0x2cd30 ;  /* 0x0002cd30001c7802 */ /* 0x000fe40000000f00 */
[----:B------:R-:W-:Y:S05]  /*2cd20*/  CALL.REL.NOINC `($__internal_0_$__cuda_sm20_rcp_rn_f32_slowpath) ;  /* 0x0000055000007944 */ /* 0x000fea0003c00000 */
[----:B------:R-:W-:Y:S05]  /*2cd30*/  BRA `(.L_x_56) ;  /* 0x0000004000007947 */ /* 0x000fea0003800000 */
.L_x_55:
[----:B------:R-:W0:Y:S02]  /*2cd40*/  MUFU.RCP R2, R0 ;  /* 0x0000000000027308 */ /* 0x000e240000001000 */
[----:B0-----:R-:W-:-:S04]  /*2cd50*/  FFMA R0, R0, R2, -1 ;  /* 0xbf80000000007423 */ /* 0x001fc80000000002 */
[----:B------:R-:W-:-:S04]  /*2cd60*/  FADD.FTZ R0, -R0, -RZ ;  /* 0x800000ff00007221 */ /* 0x000fc80000010100 */
[----:B------:R-:W-:-:S04]  /*2cd70*/  FFMA R0, R2, R0, R2 ;  /* 0x0000000002007223 */ /* 0x000fc80000000002 */
.L_x_56:
[----:B0-----:R-:W-:-:S04]  /*2cd80*/  IMAD.MOV.U32 R2, RZ, RZ, R0 ;  /* 0x000000ffff027224 */ /* 0x001fc800078e0000 */
.L_x_54:
[----:B------:R-:W-:Y:S01]  /*2cd90*/  IMAD.MOV.U32 R0, RZ, RZ, R2 ;  /* 0x000000ffff007224 */ /* 0x000fe200078e0002 */
[----:B------:R-:W-:Y:S01]  /*2cda0*/  MOV R2, R39 ;  /* 0x0000002700027202 */ /* 0x000fe20000000f00 */
[----:B------:R-:W-:-:S04]  /*2cdb0*/  IMAD.MOV.U32 R3, RZ, RZ, 0x0 ;  /* 0x00000000ff037424 */ /* 0x000fc800078e00ff */
[----:B------:R-:W-:Y:S05]  /*2cdc0*/  RET.REL.NODEC R2 `(eval_multi_expr_kernel) ;  /* 0xfffd323002007950 */ /* 0x000fea0003c3ffff */
        .type           $eval_multi_expr_kernel$_Z9clamp_valf,@function
        .size           $eval_multi_expr_kernel$_Z9clamp_valf,($eval_multi_expr_kernel$_Z9loose_divff - $eval_multi_expr_kernel$_Z9clamp_valf)
$eval_multi_expr_kernel$_Z9clamp_valf:
[----:B------:R-:W-:Y:S01]  /*2cdd0*/  MOV R3, 0x0 ;  /* 0x0000000000037802 */ /* 0x000fe20000000f00 */
[----:B------:R-:W-:-:S03]  /*2cde0*/  IMAD.MOV.U32 R26, RZ, RZ, R0 ;  /* 0x000000ffff1a7224 */ /* 0x000fc600078e0000 */
[----:B------:R-:W-:Y:S05]  /*2cdf0*/  RET.REL.NODEC R2 `(eval_multi_expr_kernel) ;  /* 0xfffd320002007950 */ /* 0x000fea0003c3ffff */
        .type           $eval_multi_expr_kernel$_Z9loose_divff,@function
        .size           $eval_multi_expr_kernel$_Z9loose_divff,($eval_multi_expr_kernel$_Z9loose_invf - $eval_multi_expr_kernel$_Z9loose_divff)
$eval_multi_expr_kernel$_Z9loose_divff:
[----:B------:R-:W-:Y:S01]  /*2ce00*/  IMAD.MOV.U32 R3, RZ, RZ, 0x3089705f ;  /* 0x3089705fff037424 */ /* 0x000fe200078e00ff */
[C---:B------:R-:W-:Y:S02]  /*2ce10*/  FSETP.GEU.AND P1, PT, R2.reuse, RZ, PT ;  /* 0x000000ff0200720b */ /* 0x040fe40003f2e000 */
[----:B------:R-:W-:Y:S02]  /*2ce20*/  FSETP.GTU.AND P0, PT, |R2|, 9.9999997171806853657e-10, PT ;  /* 0x3089705f0200780b */ /* 0x000fe40003f0c200 */
[----:B------:R-:W-:-:S04]  /*2ce30*/  FSEL R3, -R3, 9.9999997171806853657e-10, !P1 ;  /* 0x3089705f03037808 */ /* 0x000fc80004800100 */
[----:B------:R-:W-:-:S04]  /*2ce40*/  FSEL R2, R2, R3, P0 ;  /* 0x0000000302027208 */ /* 0x000fc80000000000 */
[----:B------:R-:W0:Y:S08]  /*2ce50*/  MUFU.RCP R3, R2 ;  /* 0x0000000200037308 */ /* 0x000e300000001000 */
[----:B------:R-:W1:Y:S01]  /*2ce60*/  FCHK P0, R0, R2 ;  /* 0x0000000200007302 */ /* 0x000e620000000000 */
[----:B0-----:R-:W-:-:S04]  /*2ce70*/  FFMA R26, -R2, R3, 1 ;  /* 0x3f800000021a7423 */ /* 0x001fc80000000103 */
[----:B------:R-:W-:-:S04]  /*2ce80*/  FFMA R26, R3, R26, R3 ;  /* 0x0000001a031a7223 */ /* 0x000fc80000000003 */
[----:B------:R-:W-:-:S04]  /*2ce90*/  FFMA R3, R26, R0, RZ ;  /* 0x000000001a037223 */ /* 0x000fc800000000ff */
[----:B------:R-:W-:-:S04]  /*2cea0*/  FFMA R27, -R2, R3, R0 ;  /* 0x00000003021b7223 */ /* 0x000fc80000000100 */
[----:B------:R-:W-:Y:S01]  /*2ceb0*/  FFMA R3, R26, R27, R3 ;  /* 0x0000001b1a037223 */ /* 0x000fe20000000003 */
[----:B-1----:R-:W-:Y:S05]  /*2cec0*/  @!P0 BRA `(.L_x_57) ;  /* 0x0000002000008947 */ /* 0x002fea0003800000 */
[----:B------:R-:W-:Y:S02]  /*2ced0*/  MOV R39, 0x2cef0 ;  /* 0x0002cef000277802 */ /* 0x000fe40000000f00 */
[----:B------:R-:W-:Y:S05]  /*2cee0*/  CALL.REL.NOINC `($__internal_2_$__cuda_sm3x_div_rn_noftz_f32_slowpath) ;  /* 0x0000082000007944 */ /* 0x000fea0003c00000 */
.L_x_57:
[----:B------:R-:W-:Y:S01]  /*2cef0*/  IMAD.MOV.U32 R0, RZ, RZ, R3 ;  /* 0x000000ffff007224 */ /* 0x000fe200078e0003 */
[----:B------:R-:W-:Y:S01]  /*2cf00*/  MOV R2, R40 ;  /* 0x0000002800027202 */ /* 0x000fe20000000f00 */
[----:B------:R-:W-:-:S04]  /*2cf10*/  IMAD.MOV.U32 R3, RZ, RZ, 0x0 ;  /* 0x00000000ff037424 */ /* 0x000fc800078e00ff */
[----:B------:R-:W-:Y:S05]  /*2cf20*/  RET.REL.NODEC R2 `(eval_multi_expr_kernel) ;  /* 0xfffd30d002007950 */ /* 0x000fea0003c3ffff */
        .type           $eval_multi_expr_kernel$_Z9loose_invf,@function
        .size           $eval_multi_expr_kernel$_Z9loose_invf,($eval_multi_expr_kernel$_Z9loose_logf - $eval_multi_expr_kernel$_Z9loose_invf)
$eval_multi_expr_kernel$_Z9loose_invf:
[----:B------:R-:W-:Y:S01]  /*2cf30*/  IMAD.MOV.U32 R2, RZ, RZ, 0x3089705f ;  /* 0x3089705fff027424 */ /* 0x000fe200078e00ff */
[C---:B------:R-:W-:Y:S02]  /*2cf40*/  FSETP.GEU.AND P1, PT, R0.reuse, RZ, PT ;  /* 0x000000ff0000720b */ /* 0x040fe40003f2e000 */
[----:B------:R-:W-:Y:S02]  /*2cf50*/  FSETP.GTU.AND P0, PT, |R0|, 9.9999997171806853657e-10, PT ;  /* 0x3089705f0000780b */ /* 0x000fe40003f0c200 */
[----:B------:R-:W-:-:S04]  /*2cf60*/  FSEL R2, -R2, 9.9999997171806853657e-10, !P1 ;  /* 0x3089705f02027808 */ /* 0x000fc80004800100 */
[----:B------:R-:W-:-:S04]  /*2cf70*/  FSEL R0, R0, R2, P0 ;  /* 0x0000000200007208 */ /* 0x000fc80000000000 */
[----:B------:R-:W-:-:S04]  /*2cf80*/  IADD3 R2, R0, 0x1800000, RZ ;  /* 0x0180000000027810 */ /* 0x000fc80007ffe0ff */
[----:B------:R-:W-:-:S04]  /*2cf90*/  LOP3.LUT R2, R2, 0x7f800000, RZ, 0xc0, !PT ;  /* 0x7f80000002027812 */ /* 0x000fc800078ec0ff */
[----:B------:R-:W-:-:S13]  /*2cfa0*/  ISETP.GT.U32.AND P0, PT, R2, 0x1ffffff, PT ;  /* 0x01ffffff0200780c */ /* 0x000fda0003f04070 */
[----:B------:R-:W-:Y:S05]  /*2cfb0*/  @P0 BRA `(.L_x_58) ;  /* 0x0000003000000947 */ /* 0x000fea0003800000 */
[----:B------:R-:W-:Y:S02]  /*2cfc0*/  MOV R28, 0x2cfe0 ;  /* 0x0002cfe0001c7802 */ /* 0x000fe40000000f00 */
[----:B------:R-:W-:Y:S05]  /*2cfd0*/  CALL.REL.NOINC `($__internal_0_$__cuda_sm20_rcp_rn_f32_slowpath) ;  /* 0x000002a000007944 */ /* 0x000fea0003c00000 */
[----:B------:R-:W-:Y:S05]  /*2cfe0*/  BRA `(.L_x_59) ;  /* 0x0000004000007947 */ /* 0x000fea0003800000 */
.L_x_58:
[----:B------:R-:W0:Y:S02]  /*2cff0*/  MUFU.RCP R2, R0 ;  /* 0x0000000000027308 */ /* 0x000e240000001000 */
[----:B0-----:R-:W-:-:S04]  /*2d000*/  FFMA R0, R0, R2, -1 ;  /* 0xbf80000000007423 */ /* 0x001fc80000000002 */
[----:B------:R-:W-:-:S04]  /*2d010*/  FADD.FTZ R0, -R0, -RZ ;  /* 0x800000ff00007221 */ /* 0x000fc80000010100 */
[----:B------:R-:W-:Y:S01]  /*2d020*/  FFMA R0, R2, R0, R2 ;  /* 0x0000000002007223 */ /* 0x000fe20000000002 */
.L_x_59:
[----:B------:R-:W-:Y:S01]  /*2d030*/  MOV R2, R39 ;  /* 0x0000002700027202 */ /* 0x000fe20000000f00 */
[----:B------:R-:W-:-:S04]  /*2d040*/  IMAD.MOV.U32 R3, RZ, RZ, 0x0 ;  /* 0x00000000ff037424 */ /* 0x000fc800078e00ff */
[----:B------:R-:W-:Y:S05]  /*2d050*/  RET.REL.NODEC R2 `(eval_multi_expr_kernel) ;  /* 0xfffd2fa002007950 */ /* 0x000fea0003c3ffff */
        .type           $eval_multi_expr_kernel$_Z9loose_logf,@function
        .size           $eval_multi_expr_kernel$_Z9loose_logf,($__internal_0_$__cuda_sm20_rcp_rn_f32_slowpath - $eval_multi_expr_kernel$_Z9loose_logf)
$eval_multi_expr_kernel$_Z9loose_logf:
[----:B------:R-:W-:Y:S01]  /*2d060*/  FSETP.NEU.AND P0, PT, R0, RZ, PT ;  /* 0x000000ff0000720b */ /* 0x000fe20003f0d000 */
[----:B------:R-:W-:-:S12]  /*2d070*/  IMAD.MOV.U32 R2, RZ, RZ, -0x319194d8 ;  /* 0xce6e6b28ff027424 */ /* 0x000fd800078e00ff */
[----:B------:R-:W-:Y:S05]  /*2d080*/  @!P0 BRA `(.L_x_60) ;  /* 0x000001b000008947 */ /* 0x000fea0003800000 */
[C---:B------:R-:W-:Y:S01]  /*2d090*/  FMUL R2, |R0|.reuse, 8388608 ;  /* 0x4b00000000027820 */ /* 0x040fe20000400200 */
[----:B------:R-:W-:Y:S01]  /*2d0a0*/  FSETP.GEU.AND P0, PT, |R0|, 1.175494350822287508e-38, PT ;  /* 0x008000000000780b */ /* 0x000fe20003f0e200 */
[----:B------:R-:W-:-:S03]  /*2d0b0*/  IMAD.MOV.U32 R26, RZ, RZ, 0x3e055027 ;  /* 0x3e055027ff1a7424 */ /* 0x000fc600078e00ff */
[----:B------:R-:W-:Y:S02]  /*2d0c0*/  FSEL R0, R2, |R0|, !P0 ;  /* 0x4000000002007208 */ /* 0x000fe40004000000 */
[----:B------:R-:W-:Y:S02]  /*2d0d0*/  FSEL R28, RZ, -23, P0 ;  /* 0xc1b80000ff1c7808 */ /* 0x000fe40000000000 */
[C---:B------:R-:W-:Y:S02]  /*2d0e0*/  IADD3 R2, R0.reuse, -0x3f2aaaab, RZ ;  /* 0xc0d5555500027810 */ /* 0x040fe40007ffe0ff */
[----:B------:R-:W-:Y:S02]  /*2d0f0*/  ISETP.GE.U32.AND P1, PT, R0, 0x7f800000, PT ;  /* 0x7f8000000000780c */ /* 0x000fe40003f26070 */
[----:B------:R-:W-:Y:S02]  /*2d100*/  LOP3.LUT R2, R2, 0xff800000, RZ, 0xc0, !PT ;  /* 0xff80000002027812 */ /* 0x000fe400078ec0ff */
[----:B------:R-:W-:-:S02]  /*2d110*/  FSETP.NEU.AND P0, PT, R0, RZ, PT ;  /* 0x000000ff0000720b */ /* 0x000fc40003f0d000 */
[-C--:B------:R-:W-:Y:S02]  /*2d120*/  IADD3 R3, R0, -R2.reuse, RZ ;  /* 0x8000000200037210 */ /* 0x080fe40007ffe0ff */
[----:B------:R-:W-:-:S03]  /*2d130*/  I2FP.F32.S32 R27, R2 ;  /* 0x00000002001b7245 */ /* 0x000fc60000201400 */
[----:B------:R-:W-:Y:S02]  /*2d140*/  FADD R3, R3, -1 ;  /* 0xbf80000003037421 */ /* 0x000fe40000000000 */
[----:B------:R-:W-:Y:S02]  /*2d150*/  FFMA R27, R27, 1.1920928955078125e-07, R28 ;  /* 0x340000001b1b7823 */ /* 0x000fe4000000001c */
        /* <DEDUP_REMOVED lines=13> */
[----:B------:R-:W-:-:S04]  /*2d230*/  FSEL R2, R2, -INF , P0 ;  /* 0xff80000002027808 */ /* 0x000fc80000000000 */
.L_x_60:
[----:B------:R-:W-:Y:S01]  /*2d240*/  MOV R0, R2 ;  /* 0x0000000200007202 */ /* 0x000fe20000000f00 */
[----:B------:R-:W-:Y:S02]  /*2d250*/  IMAD.MOV.U32 R2, RZ, RZ, R29 ;  /* 0x000000ffff027224 */ /* 0x000fe400078e001d */
[----:B------:R-:W-:-:S04]  /*2d260*/  IMAD.MOV.U32 R3, RZ, RZ, 0x0 ;  /* 0x00000000ff037424 */ /* 0x000fc800078e00ff */
[----:B------:R-:W-:Y:S05]  /*2d270*/  RET.REL.NODEC R2 `(eval_multi_expr_kernel) ;  /* 0xfffd2d8002007950 */ /* 0x000fea0003c3ffff */
        .weak           $__internal_0_$__cuda_sm20_rcp_rn_f32_slowpath
        .type           $__internal_0_$__cuda_sm20_rcp_rn_f32_slowpath,@function
        .size           $__internal_0_$__cuda_sm20_rcp_rn_f32_slowpath,($__internal_1_$__cuda_sm20_sqrt_rn_f32_slowpath - $__internal_0_$__cuda_sm20_rcp_rn_f32_slowpath)
$__internal_0_$__cuda_sm20_rcp_rn_f32_slowpath:
[----:B------:R-:W-:Y:S01]  /*2d280*/  SHF.L.U32 R2, R0, 0x1, RZ ;  /* 0x0000000100027819 */ /* 0x000fe200000006ff */
[----:B------:R-:W-:Y:S03]  /*2d290*/  BSSY B1, `(.L_x_61) ;  /* 0x0000030000017945 */ /* 0x000fe60003800000 */
[----:B------:R-:W-:-:S04]  /*2d2a0*/  SHF.R.U32.HI R2, RZ, 0x18, R2 ;  /* 0x00000018ff027819 */ /* 0x000fc80000011602 */
[----:B------:R-:W-:-:S13]  /*2d2b0*/  ISETP.NE.U32.AND P0, PT, R2, RZ, PT ;  /* 0x000000ff0200720c */ /* 0x000fda0003f05070 */
[----:B------:R-:W-:Y:S05]  /*2d2c0*/  @P0 BRA `(.L_x_62) ;  /* 0x000000a000000947 */ /* 0x000fea0003800000 */
[----:B------:R-:W-:-:S05]  /*2d2d0*/  IMAD.SHL.U32 R2, R0, 0x2, RZ ;  /* 0x0000000200027824 */ /* 0x000fca00078e00ff */
[----:B------:R-:W-:-:S13]  /*2d2e0*/  ISETP.NE.AND P0, PT, R2, RZ, PT ;  /* 0x000000ff0200720c */ /* 0x000fda0003f05270 */
[----:B------:R-:W-:Y:S02]  /*2d2f0*/  @P0 FFMA R3, R0, 1.84467440737095516160e+19, RZ ;  /* 0x5f80000000030823 */ /* 0x000fe400000000ff */
[----:B------:R-:W-:Y:S08]  /*2d300*/  @!P0 MUFU.RCP R0, R0 ;  /* 0x0000000000008308 */ /* 0x000ff00000001000 */
[----:B------:R-:W0:Y:S02]  /*2d310*/  @P0 MUFU.RCP R2, R3 ;  /* 0x0000000300020308 */ /* 0x000e240000001000 */
[----:B0-----:R-:W-:-:S04]  /*2d320*/  @P0 FFMA R3, R3, R2, -1 ;  /* 0xbf80000003030423 */ /* 0x001fc80000000002 */
[----:B------:R-:W-:-:S04]  /*2d330*/  @P0 FADD.FTZ R3, -R3, -RZ ;  /* 0x800000ff03030221 */ /* 0x000fc80000010100 */
[----:B------:R-:W-:-:S04]  /*2d340*/  @P0 FFMA R2, R2, R3, R2 ;  /* 0x0000000302020223 */ /* 0x000fc80000000002 */
[----:B------:R-:W-:Y:S01]  /*2d350*/  @P0 FFMA R0, R2, 1.84467440737095516160e+19, RZ ;  /* 0x5f80000002000823 */ /* 0x000fe200000000ff */
[----:B------:R-:W-:Y:S05]  /*2d360*/  BRA `(.L_x_63) ;  /* 0x0000022000007947 */ /* 0x000fea0003800000 */
.L_x_62:
[----:B------:R-:W-:-:S04]  /*2d370*/  IADD3 R29, R2, -0xfd, RZ ;  /* 0xffffff03021d7810 */ /* 0x000fc80007ffe0ff */
[----:B------:R-:W-:-:S13]  /*2d380*/  ISETP.GT.U32.AND P0, PT, R29, 0x1, PT ;  /* 0x000000011d00780c */ /* 0x000fda0003f04070 */
[----:B------:R-:W-:Y:S05]  /*2d390*/  @P0 BRA `(.L_x_64) ;  /* 0x000001e000000947 */ /* 0x000fea0003800000 */
[----:B------:R-:W-:Y:S01]  /*2d3a0*/  LOP3.LUT R26, R0, 0x7fffff, RZ, 0xc0, !PT ;  /* 0x007fffff001a7812 */ /* 0x000fe200078ec0ff */
[----:B------:R-:W-:Y:S01]  /*2d3b0*/  IMAD.MOV.U32 R38, RZ, RZ, 0x3 ;  /* 0x00000003ff267424 */ /* 0x000fe200078e00ff */
[----:B------:R-:W-:Y:S02]  /*2d3c0*/  IADD3 R2, R2, -0xfc, RZ ;  /* 0xffffff0402027810 */ /* 0x000fe40007ffe0ff */
[----:B------:R-:W-:Y:S02]  /*2d3d0*/  LOP3.LUT R26, R26, 0x3f800000, RZ, 0xfc, !PT ;  /* 0x3f8000001a1a7812 */ /* 0x000fe400078efcff */
[----:B------:R-:W-:Y:S02]  /*2d3e0*/  SHF.L.U32 R38, R38, R29, RZ ;  /* 0x0000001d26267219 */ /* 0x000fe400000006ff */
[----:B------:R-:W0:Y:S02]  /*2d3f0*/  MUFU.RCP R3, R26 ;  /* 0x0000001a00037308 */ /* 0x000e240000001000 */
[----:B0-----:R-:W-:-:S04]  /*2d400*/  FFMA R27, R26, R3, -1 ;  /* 0xbf8000001a1b7423 */ /* 0x001fc80000000003 */
[----:B------:R-:W-:-:S04]  /*2d410*/  FADD.FTZ R27, -R27, -RZ ;  /* 0x800000ff1b1b7221 */ /* 0x000fc80000010100 */
[CCC-:B------:R-:W-:Y:S01]  /*2d420*/  FFMA.RM R26, R3.reuse, R27.reuse, R3.reuse ;  /* 0x0000001b031a7223 */ /* 0x1c0fe20000004003 */
[----:B------:R-:W-:-:S04]  /*2d430*/  FFMA.RP R3, R3, R27, R3 ;  /* 0x0000001b03037223 */ /* 0x000fc80000008003 */
[C---:B------:R-:W-:Y:S02]  /*2d440*/  LOP3.LUT R27, R26.reuse, 0x7fffff, RZ, 0xc0, !PT ;  /* 0x007fffff1a1b7812 */ /* 0x040fe400078ec0ff */
[----:B------:R-:W-:Y:S02]  /*2d450*/  FSETP.NEU.FTZ.AND P0, PT, R26, R3, PT ;  /* 0x000000031a00720b */ /* 0x000fe40003f1d000 */
[----:B------:R-:W-:Y:S02]  /*2d460*/  LOP3.LUT R3, R27, 0x800000, RZ, 0xfc, !PT ;  /* 0x008000001b037812 */ /* 0x000fe400078efcff */
[----:B------:R-:W-:Y:S02]  /*2d470*/  SEL R26, RZ, 0xffffffff, !P0 ;  /* 0xffffffffff1a7807 */ /* 0x000fe40004000000 */
[----:B------:R-:W-:Y:S02]  /*2d480*/  LOP3.LUT R38, R38, R3, RZ, 0xc0, !PT ;  /* 0x0000000326267212 */ /* 0x000fe400078ec0ff */
[----:B------:R-:W-:-:S02]  /*2d490*/  IADD3 R27, -R26, RZ, RZ ;  /* 0x000000ff1a1b7210 */ /* 0x000fc40007ffe1ff */
[-C--:B------:R-:W-:Y:S02]  /*2d4a0*/  SHF.R.U32.HI R26, RZ, R29.reuse, R38 ;  /* 0x0000001dff1a7219 */ /* 0x080fe40000011626 */
[--C-:B------:R-:W-:Y:S02]  /*2d4b0*/  LOP3.LUT P1, RZ, R27, R29, R3.reuse, 0xf8, !PT ;  /* 0x0000001d1bff7212 */ /* 0x100fe4000782f803 */
[C---:B------:R-:W-:Y:S02]  /*2d4c0*/  LOP3.LUT P0, RZ, R26.reuse, 0x1, RZ, 0xc0, !PT ;  /* 0x000000011aff7812 */ /* 0x040fe4000780c0ff */
[----:B------:R-:W-:Y:S02]  /*2d4d0*/  LOP3.LUT P2, RZ, R26, 0x2, RZ, 0xc0, !PT ;  /* 0x000000021aff7812 */ /* 0x000fe4000784c0ff */
[----:B------:R-:W-:Y:S02]  /*2d4e0*/  SHF.R.U32.HI R3, RZ, R2, R3 ;  /* 0x00000002ff037219 */ /* 0x000fe40000011603 */
[----:B------:R-:W-:-:S02]  /*2d4f0*/  PLOP3.LUT P0, PT, P0, P1, P2, 0xe0, 0x0 ;  /* 0x000000000000781c */ /* 0x000fc40000703c20 */
[----:B------:R-:W-:Y:S02]  /*2d500*/  LOP3.LUT P1, RZ, R0, 0x7fffff, RZ, 0xc0, !PT ;  /* 0x007fffff00ff7812 */ /* 0x000fe4000782c0ff */
[----:B------:R-:W-:-:S05]  /*2d510*/  SEL R26, RZ, 0x1, !P0 ;  /* 0x00000001ff1a7807 */ /* 0x000fca0004000000 */
[----:B------:R-:W-:-:S05]  /*2d520*/  IMAD.MOV R26, RZ, RZ, -R26 ;  /* 0x000000ffff1a7224 */ /* 0x000fca00078e0a1a */
[----:B------:R-:W-:-:S13]  /*2d530*/  ISETP.GE.AND P0, PT, R26, RZ, PT ;  /* 0x000000ff1a00720c */ /* 0x000fda0003f06270 */
[----:B------:R-:W-:-:S05]  /*2d540*/  @!P0 IADD3 R3, R3, 0x1, RZ ;  /* 0x0000000103038810 */ /* 0x000fca0007ffe0ff */
[----:B------:R-:W-:-:S05]  /*2d550*/  @!P1 IMAD.SHL.U32 R3, R3, 0x2, RZ ;  /* 0x0000000203039824 */ /* 0x000fca00078e00ff */
[----:B------:R-:W-:Y:S01]  /*2d560*/  LOP3.LUT R0, R3, 0x80000000, R0, 0xf8, !PT ;  /* 0x8000000003007812 */ /* 0x000fe200078ef800 */
[----:B------:R-:W-:Y:S05]  /*2d570*/  BRA `(.L_x_63) ;  /* 0x0000001000007947 */ /* 0x000fea0003800000 */
.L_x_64:
[----:B------:R-:W0:Y:S02]  /*2d580*/  MUFU.RCP R0, R0 ;  /* 0x0000000000007308 */ /* 0x000e240000001000 */
.L_x_63:
[----:B------:R-:W-:Y:S05]  /*2d590*/  BSYNC B1 ;  /* 0x0000000000017941 */ /* 0x000fea0003800000 */
.L_x_61:
[----:B------:R-:W-:-:S04]  /*2d5a0*/  MOV R29, 0x0 ;  /* 0x00000000001d7802 */ /* 0x000fc80000000f00 */
[----:B------:R-:W-:Y:S05]  /*2d5b0*/  RET.REL.NODEC R28 `(eval_multi_expr_kernel) ;  /* 0xfffd2a401c007950 */ /* 0x000fea0003c3ffff */
        .weak           $__internal_1_$__cuda_sm20_sqrt_rn_f32_slowpath
        .type           $__internal_1_$__cuda_sm20_sqrt_rn_f32_slowpath,@function
        .size           $__internal_1_$__cuda_sm20_sqrt_rn_f32_slowpath,($__internal_2_$__cuda_sm3x_div_rn_noftz_f32_slowpath - $__internal_1_$__cuda_sm20_sqrt_rn_f32_slowpath)
$__internal_1_$__cuda_sm20_sqrt_rn_f32_slowpath:
[----:B------:R-:W-:-:S13]  /*2d5c0*/  LOP3.LUT P0, RZ, R0, 0x7fffffff, RZ, 0xc0, !PT ;  /* 0x7fffffff00ff7812 */ /* 0x000fda000780c0ff */
[----:B------:R-:W-:Y:S01]  /*2d5d0*/  @!P0 IMAD.MOV.U32 R3, RZ, RZ, R0 ;  /* 0x000000ffff038224 */ /* 0x000fe200078e0000 */
[----:B------:R-:W-:Y:S05]  /*2d5e0*/  @!P0 BRA `(.L_x_65) ;  /* 0x0000010000008947 */ /* 0x000fea0003800000 */
[----:B------:R-:W-:-:S13]  /*2d5f0*/  FSETP.GEU.FTZ.AND P0, PT, R0, RZ, PT ;  /* 0x000000ff0000720b */ /* 0x000fda0003f1e000 */
[----:B------:R-:W-:Y:S01]  /*2d600*/  @!P0 IMAD.MOV.U32 R3, RZ, RZ, 0x7fffffff ;  /* 0x7fffffffff038424 */ /* 0x000fe200078e00ff */
[----:B------:R-:W-:Y:S05]  /*2d610*/  @!P0 BRA `(.L_x_65) ;  /* 0x000000d000008947 */ /* 0x000fea0003800000 */
[----:B------:R-:W-:-:S13]  /*2d620*/  FSETP.GTU.FTZ.AND P0, PT, |R0|, +INF , PT ;  /* 0x7f8000000000780b */ /* 0x000fda0003f1c200 */
[----:B------:R-:W-:Y:S01]  /*2d630*/  @P0 FADD.FTZ R3, R0, 1 ;  /* 0x3f80000000030421 */ /* 0x000fe20000010000 */
[----:B------:R-:W-:Y:S05]  /*2d640*/  @P0 BRA `(.L_x_65) ;  /* 0x000000a000000947 */ /* 0x000fea0003800000 */
[----:B------:R-:W-:-:S13]  /*2d650*/  FSETP.NEU.FTZ.AND P0, PT, |R0|, +INF , PT ;  /* 0x7f8000000000780b */ /* 0x000fda0003f1d200 */
[----:B------:R-:W-:-:S04]  /*2d660*/  @P0 FFMA R3, R0, 1.84467440737095516160e+19, RZ ;  /* 0x5f80000000030823 */ /* 0x000fc800000000ff */
[----:B------:R-:W0:Y:S02]  /*2d670*/  @P0 MUFU.RSQ R27, R3 ;  /* 0x00000003001b0308 */ /* 0x000e240000001400 */
[----:B0-----:R-:W-:Y:S01]  /*2d680*/  @P0 FMUL.FTZ R2, R3, R27 ;  /* 0x0000001b03020220 */ /* 0x001fe20000410000 */
[----:B------:R-:W-:-:S03]  /*2d690*/  @P0 FMUL.FTZ R29, R27, 0.5 ;  /* 0x3f0000001b1d0820 */ /* 0x000fc60000410000 */
[----:B------:R-:W-:-:S04]  /*2d6a0*/  @P0 FADD.FTZ R28, -R2, -RZ ;  /* 0x800000ff021c0221 */ /* 0x000fc80000010100 */
[----:B------:R-:W-:Y:S01]  /*2d6b0*/  @P0 FFMA R27, R2, R28, R3 ;  /* 0x0000001c021b0223 */ /* 0x000fe20000000003 */
[----:B------:R-:W-:-:S03]  /*2d6c0*/  @!P0 MOV R3, R0 ;  /* 0x0000000000038202 */ /* 0x000fc60000000f00 */
[----:B------:R-:W-:-:S04]  /*2d6d0*/  @P0 FFMA R2, R27, R29, R2 ;  /* 0x0000001d1b020223 */ /* 0x000fc80000000002 */
[----:B------:R-:W-:Y:S01]  /*2d6e0*/  @P0 FMUL.FTZ R3, R2, 2.3283064365386962891e-10 ;  /* 0x2f80000002030820 */ /* 0x000fe20000410000 */
.L_x_65:
[----:B------:R-:W-:-:S04]  /*2d6f0*/  IMAD.MOV.U32 R27, RZ, RZ, 0x0 ;  /* 0x00000000ff1b7424 */ /* 0x000fc800078e00ff */
[----:B------:R-:W-:Y:S05]  /*2d700*/  RET.REL.NODEC R26 `(eval_multi_expr_kernel) ;  /* 0xfffd28f01a007950 */ /* 0x000fea0003c3ffff */
        .weak           $__internal_2_$__cuda_sm3x_div_rn_noftz_f32_slowpath
        .type           $__internal_2_$__cuda_sm3x_div_rn_noftz_f32_slowpath,@function
        .size           $__internal_2_$__cuda_sm3x_div_rn_noftz_f32_slowpath,(.L_x_126 - $__internal_2_$__cuda_sm3x_div_rn_noftz_f32_slowpath)
$__internal_2_$__cuda_sm3x_div_rn_noftz_f32_slowpath:
[----:B------:R-:W-:Y:S01]  /*2d710*/  SHF.R.U32.HI R3, RZ, 0x17, R2 ;  /* 0x00000017ff037819 */ /* 0x000fe20000011602 */
[----:B------:R-:W-:Y:S01]  /*2d720*/  BSSY B2, `(.L_x_66) ;  /* 0x0000062000027945 */ /* 0x000fe20003800000 */
[----:B------:R-:W-:Y:S02]  /*2d730*/  SHF.R.U32.HI R27, RZ, 0x17, R0 ;  /* 0x00000017ff1b7819 */ /* 0x000fe40000011600 */
[----:B------:R-:W-:Y:S02]  /*2d740*/  LOP3.LUT R3, R3, 0xff, RZ, 0xc0, !PT ;  /* 0x000000ff03037812 */ /* 0x000fe400078ec0ff */
[----:B------:R-:W-:Y:S02]  /*2d750*/  LOP3.LUT R27, R27, 0xff, RZ, 0xc0, !PT ;  /* 0x000000ff1b1b7812 */ /* 0x000fe400078ec0ff */
[----:B------:R-:W-:Y:S02]  /*2d760*/  IADD3 R28, R3, -0x1, RZ ;  /* 0xffffffff031c7810 */ /* 0x000fe40007ffe0ff */
[----:B------:R-:W-:-:S02]  /*2d770*/  IADD3 R29, R27, -0x1, RZ ;  /* 0xffffffff1b1d7810 */ /* 0x000fc40007ffe0ff */
[----:B------:R-:W-:-:S04]  /*2d780*/  ISETP.GT.U32.AND P0, PT, R28, 0xfd, PT ;  /* 0x000000fd1c00780c */ /* 0x000fc80003f04070 */
[----:B------:R-:W-:-:S13]  /*2d790*/  ISETP.GT.U32.OR P0, PT, R29, 0xfd, P0 ;  /* 0x000000fd1d00780c */ /* 0x000fda0000704470 */
[----:B------:R-:W-:Y:S01]  /*2d7a0*/  @!P0 IMAD.MOV.U32 R26, RZ, RZ, RZ ;  /* 0x000000ffff1a8224 */ /* 0x000fe200078e00ff */
[----:B------:R-:W-:Y:S05]  /*2d7b0*/  @!P0 BRA `(.L_x_67) ;  /* 0x0000017000008947 */ /* 0x000fea0003800000 */
[----:B------:R-:W-:Y:S02]  /*2d7c0*/  FSETP.GTU.FTZ.AND P0, PT, |R0|, +INF , PT ;  /* 0x7f8000000000780b */ /* 0x000fe40003f1c200 */
[----:B------:R-:W-:-:S04]  /*2d7d0*/  FSETP.GTU.FTZ.AND P1, PT, |R2|, +INF , PT ;  /* 0x7f8000000200780b */ /* 0x000fc80003f3c200 */
[----:B------:R-:W-:-:S13]  /*2d7e0*/  PLOP3.LUT P0, PT, P0, P1, PT, 0xa8, 0x0 ;  /* 0x000000000000781c */ /* 0x000fda0000703570 */
[----:B------:R-:W-:Y:S05]  /*2d7f0*/  @P0 BRA `(.L_x_68) ;  /* 0x0000053000000947 */ /* 0x000fea0003800000 */
[----:B------:R-:W-:-:S13]  /*2d800*/  LOP3.LUT P0, RZ, R2, 0x7fffffff, R0, 0xc8, !PT ;  /* 0x7fffffff02ff7812 */ /* 0x000fda000780c800 */
[----:B------:R-:W-:Y:S05]  /*2d810*/  @!P0 BRA `(.L_x_69) ;  /* 0x000004f000008947 */ /* 0x000fea0003800000 */
[----:B------:R-:W-:Y:S02]  /*2d820*/  FSETP.NEU.FTZ.AND P0, PT, |R0|, +INF , PT ;  /* 0x7f8000000000780b */ /* 0x000fe40003f1d200 */
[----:B------:R-:W-:Y:S02]  /*2d830*/  FSETP.NEU.FTZ.AND P2, PT, |R2|, +INF , PT ;  /* 0x7f8000000200780b */ /* 0x000fe40003f5d200 */
[----:B------:R-:W-:-:S11]  /*2d840*/  FSETP.NEU.FTZ.AND P1, PT, |R0|, +INF , PT ;  /* 0x7f8000000000780b */ /* 0x000fd60003f3d200 */
[----:B------:R-:W-:Y:S05]  /*2d850*/  @!P2 BRA !P0, `(.L_x_69) ;  /* 0x000004b00000a947 */ /* 0x000fea0004000000 */
[----:B------:R-:W-:-:S04]  /*2d860*/  LOP3.LUT P0, RZ, R0, 0x7fffffff, RZ, 0xc0, !PT ;  /* 0x7fffffff00ff7812 */ /* 0x000fc8000780c0ff */
[----:B------:R-:W-:-:S13]  /*2d870*/  PLOP3.LUT P0, PT, P2, P0, PT, 0x2a, 0x0 ;  /* 0x000000000000781c */ /* 0x000fda0001700572 */
[----:B------:R-:W-:Y:S05]  /*2d880*/  @P0 BRA `(.L_x_70) ;  /* 0x0000046000000947 */ /* 0x000fea0003800000 */
[----:B------:R-:W-:-:S04]  /*2d890*/  LOP3.LUT P0, RZ, R2, 0x7fffffff, RZ, 0xc0, !PT ;  /* 0x7fffffff02ff7812 */ /* 0x000fc8000780c0ff */
[----:B------:R-:W-:-:S13]  /*2d8a0*/  PLOP3.LUT P0, PT, P1, P0, PT, 0x2a, 0x0 ;  /* 0x000000000000781c */ /* 0x000fda0000f00572 */
[----:B------:R-:W-:Y:S05]  /*2d8b0*/  @P0 BRA `(.L_x_71) ;  /* 0x0000040000000947 */ /* 0x000fea0003800000 */
[----:B------:R-:W-:Y:S02]  /*2d8c0*/  ISETP.GE.AND P0, PT, R29, RZ, PT ;  /* 0x000000ff1d00720c */ /* 0x000fe40003f06270 */
[----:B------:R-:W-:-:S11]  /*2d8d0*/  ISETP.GE.AND P1, PT, R28, RZ, PT ;  /* 0x000000ff1c00720c */ /* 0x000fd60003f26270 */
[----:B------:R-:W-:Y:S01]  /*2d8e0*/  @P0 MOV R26, RZ ;  /* 0x000000ff001a0202 */ /* 0x000fe20000000f00 */
[----:B------:R-:W-:Y:S01]  /*2d8f0*/  @!P0 IMAD.MOV.U32 R26, RZ, RZ, -0x40 ;  /* 0xffffffc0ff1a8424 */ /* 0x000fe200078e00ff */
[----:B------:R-:W-:Y:S01]  /*2d900*/  @!P0 FFMA R0, R0, 1.84467440737095516160e+19, RZ ;  /* 0x5f80000000008823 */ /* 0x000fe200000000ff */
[----:B------:R-:W-:-:S03]  /*2d910*/  @!P1 FFMA R2, R2, 1.84467440737095516160e+19, RZ ;  /* 0x5f80000002029823 */ /* 0x000fc600000000ff */
[----:B------:R-:W-:Y:S02]  /*2d920*/  @!P1 IADD3 R26, R26, 0x40, RZ ;  /* 0x000000401a1a9810 */ /* 0x000fe40007ffe0ff */
.L_x_67:
[----:B------:R-:W-:Y:S01]  /*2d930*/  LEA R28, R3, 0xc0800000, 0x17 ;  /* 0xc0800000031c7811 */ /* 0x000fe200078eb8ff */
[----:B------:R-:W-:Y:S01]  /*2d940*/  BSSY B3, `(.L_x_72) ;  /* 0x0000036000037945 */ /* 0x000fe20003800000 */
[----:B------:R-:W-:-:S03]  /*2d950*/  IADD3 R38, R27, -0x7f, RZ ;  /* 0xffffff811b267810 */ /* 0x000fc60007ffe0ff */
[----:B------:R-:W-:Y:S01]  /*2d960*/  IMAD.IADD R2, R2, 0x1, -R28 ;  /* 0x0000000102027824 */ /* 0x000fe200078e0a1c */
[C---:B------:R-:W-:Y:S01]  /*2d970*/  IADD3 R3, R38.reuse, 0x7f, -R3 ;  /* 0x0000007f26037810 */ /* 0x040fe20007ffe803 */
[----:B------:R-:W-:Y:S02]  /*2d980*/  IMAD R0, R38, -0x800000, R0 ;  /* 0xff80000026007824 */ /* 0x000fe400078e0200 */
[----:B------:R-:W0:Y:S01]  /*2d990*/  MUFU.RCP R29, R2 ;  /* 0x00000002001d7308 */ /* 0x000e220000001000 */
[----:B------:R-:W-:Y:S01]  /*2d9a0*/  FADD.FTZ R28, -R2, -RZ ;  /* 0x800000ff021c7221 */ /* 0x000fe20000010100 */
[----:B------:R-:W-:-:S03]  /*2d9b0*/  IADD3 R26, R3, R26, RZ ;  /* 0x0000001a031a7210 */ /* 0x000fc60007ffe0ff */
[----:B0-----:R-:W-:-:S04]  /*2d9c0*/  FFMA R2, R29, R28, 1 ;  /* 0x3f8000001d027423 */ /* 0x001fc8000000001c */
[----:B------:R-:W-:-:S04]  /*2d9d0*/  FFMA R2, R29, R2, R29 ;  /* 0x000000021d027223 */ /* 0x000fc8000000001d */
[----:B------:R-:W-:-:S04]  /*2d9e0*/  FFMA R27, R0, R2, RZ ;  /* 0x00000002001b7223 */ /* 0x000fc800000000ff */
[----:B------:R-:W-:-:S04]  /*2d9f0*/  FFMA R29, R28, R27, R0 ;  /* 0x0000001b1c1d7223 */ /* 0x000fc80000000000 */
[----:B------:R-:W-:-:S04]  /*2da00*/  FFMA R27, R2, R29, R27 ;  /* 0x0000001d021b7223 */ /* 0x000fc8000000001b */
[----:B------:R-:W-:-:S04]  /*2da10*/  FFMA R28, R28, R27, R0 ;  /* 0x0000001b1c1c7223 */ /* 0x000fc80000000000 */
[----:B------:R-:W-:-:S05]  /*2da20*/  FFMA R0, R2, R28, R27 ;  /* 0x0000001c02007223 */ /* 0x000fca000000001b */
[----:B------:R-:W-:-:S04]  /*2da30*/  SHF.R.U32.HI R29, RZ, 0x17, R0 ;  /* 0x00000017ff1d7819 */ /* 0x000fc80000011600 */
[----:B------:R-:W-:-:S05]  /*2da40*/  LOP3.LUT R3, R29, 0xff, RZ, 0xc0, !PT ;  /* 0x000000ff1d037812 */ /* 0x000fca00078ec0ff */
[----:B------:R-:W-:-:S05]  /*2da50*/  IMAD.IADD R3, R3, 0x1, R26 ;  /* 0x0000000103037824 */ /* 0x000fca00078e021a */
[----:B------:R-:W-:-:S04]  /*2da60*/  IADD3 R29, R3, -0x1, RZ ;  /* 0xffffffff031d7810 */ /* 0x000fc80007ffe0ff */
[----:B------:R-:W-:-:S13]  /*2da70*/  ISETP.GE.U32.AND P0, PT, R29, 0xfe, PT ;  /* 0x000000fe1d00780c */ /* 0x000fda0003f06070 */
[----:B------:R-:W-:Y:S05]  /*2da80*/  @!P0 BRA `(.L_x_73) ;  /* 0x0000020000008947 */ /* 0x000fea0003800000 */
[----:B------:R-:W-:-:S13]  /*2da90*/  ISETP.GT.AND P0, PT, R3, 0xfe, PT ;  /* 0x000000fe0300780c */ /* 0x000fda0003f04270 */
[----:B------:R-:W-:Y:S05]  /*2daa0*/  @P0 BRA `(.L_x_74) ;  /* 0x000001b000000947 */ /* 0x000fea0003800000 */
[----:B------:R-:W-:-:S13]  /*2dab0*/  ISETP.GE.AND P0, PT, R3, 0x1, PT ;  /* 0x000000010300780c */ /* 0x000fda0003f06270 */
[----:B------:R-:W-:Y:S05]  /*2dac0*/  @P0 BRA `(.L_x_75) ;  /* 0x000001d000000947 */ /* 0x000fea0003800000 */
[----:B------:R-:W-:Y:S02]  /*2dad0*/  ISETP.GE.AND P0, PT, R3, -0x18, PT ;  /* 0xffffffe80300780c */ /* 0x000fe40003f06270 */
[----:B------:R-:W-:-:S11]  /*2dae0*/  LOP3.LUT R0, R0, 0x80000000, RZ, 0xc0, !PT ;  /* 0x8000000000007812 */ /* 0x000fd600078ec0ff */
[----:B------:R-:W-:Y:S05]  /*2daf0*/  @!P0 BRA `(.L_x_75) ;  /* 0x000001a000008947 */ /* 0x000fea0003800000 */
[CCC-:B------:R-:W-:Y:S01]  /*2db00*/  FFMA.RZ R26, R2.reuse, R28.reuse, R27.reuse ;  /* 0x0000001c021a7223 */ /* 0x1c0fe2000000c01b */
[CCC-:B------:R-:W-:Y:S01]  /*2db10*/  FFMA.RP R38, R2.reuse, R28.reuse, R27.reuse ;  /* 0x0000001c02267223 */ /* 0x1c0fe2000000801b */
[----:B------:R-:W-:Y:S01]  /*2db20*/  FFMA.RM R27, R2, R28, R27 ;  /* 0x0000001c021b7223 */ /* 0x000fe2000000401b */
[C---:B------:R-:W-:Y:S02]  /*2db30*/  ISETP.NE.AND P2, PT, R3.reuse, RZ, PT ;  /* 0x000000ff0300720c */ /* 0x040fe40003f45270 */
[----:B------:R-:W-:Y:S02]  /*2db40*/  LOP3.LUT R29, R26, 0x7fffff, RZ, 0xc0, !PT ;  /* 0x007fffff1a1d7812 */ /* 0x000fe400078ec0ff */
[----:B------:R-:W-:Y:S02]  /*2db50*/  IADD3 R26, R3, 0x20, RZ ;  /* 0x00000020031a7810 */ /* 0x000fe40007ffe0ff */
[----:B------:R-:W-:Y:S02]  /*2db60*/  LOP3.LUT R2, R29, 0x800000, RZ, 0xfc, !PT ;  /* 0x008000001d027812 */ /* 0x000fe400078efcff */
[----:B------:R-:W-:Y:S01]  /*2db70*/  ISETP.NE.AND P1, PT, R3, RZ, PT ;  /* 0x000000ff0300720c */ /* 0x000fe20003f25270 */
[----:B------:R-:W-:Y:S01]  /*2db80*/  IMAD.MOV R3, RZ, RZ, -R3 ;  /* 0x000000ffff037224 */ /* 0x000fe200078e0a03 */
[----:B------:R-:W-:-:S02]  /*2db90*/  SHF.L.U32 R26, R2, R26, RZ ;  /* 0x0000001a021a7219 */ /* 0x000fc400000006ff */
[----:B------:R-:W-:Y:S02]  /*2dba0*/  FSETP.NEU.FTZ.AND P0, PT, R38, R27, PT ;  /* 0x0000001b2600720b */ /* 0x000fe40003f1d000 */
[----:B------:R-:W-:Y:S02]  /*2dbb0*/  SEL R3, R3, RZ, P2 ;  /* 0x000000ff03037207 */ /* 0x000fe40001000000 */
[----:B------:R-:W-:Y:S02]  /*2dbc0*/  ISETP.NE.AND P1, PT, R26, RZ, P1 ;  /* 0x000000ff1a00720c */ /* 0x000fe40000f25270 */
[----:B------:R-:W-:Y:S02]  /*2dbd0*/  SHF.R.U32.HI R2, RZ, R3, R2 ;  /* 0x00000003ff027219 */ /* 0x000fe40000011602 */
[----:B------:R-:W-:Y:S02]  /*2dbe0*/  PLOP3.LUT P0, PT, P0, P1, PT, 0xa8, 0x0 ;  /* 0x000000000000781c */ /* 0x000fe40000703570 */
[----:B------:R-:W-:-:S02]  /*2dbf0*/  SHF.R.U32.HI R3, RZ, 0x1, R2 ;  /* 0x00000001ff037819 */ /* 0x000fc40000011602 */
[----:B------:R-:W-:-:S04]  /*2dc00*/  SEL R26, RZ, 0x1, !P0 ;  /* 0x00000001ff1a7807 */ /* 0x000fc80004000000 */
[----:B------:R-:W-:-:S04]  /*2dc10*/  LOP3.LUT R26, R26, 0x1, R3, 0xf8, !PT ;  /* 0x000000011a1a7812 */ /* 0x000fc800078ef803 */
[----:B------:R-:W-:-:S04]  /*2dc20*/  LOP3.LUT R2, R26, R2, RZ, 0xc0, !PT ;  /* 0x000000021a027212 */ /* 0x000fc800078ec0ff */
[----:B------:R-:W-:-:S04]  /*2dc30*/  IADD3 R3, R3, R2, RZ ;  /* 0x0000000203037210 */ /* 0x000fc80007ffe0ff */
[----:B------:R-:W-:Y:S01]  /*2dc40*/  LOP3.LUT R0, R3, R0, RZ, 0xfc, !PT ;  /* 0x0000000003007212 */ /* 0x000fe200078efcff */
[----:B------:R-:W-:Y:S05]  /*2dc50*/  BRA `(.L_x_75) ;  /* 0x0000004000007947 */ /* 0x000fea0003800000 */
.L_x_74:
[----:B------:R-:W-:-:S04]  /*2dc60*/  LOP3.LUT R0, R0, 0x80000000, RZ, 0xc0, !PT ;  /* 0x8000000000007812 */ /* 0x000fc800078ec0ff */
[----:B------:R-:W-:Y:S01]  /*2dc70*/  LOP3.LUT R0, R0, 0x7f800000, RZ, 0xfc, !PT ;  /* 0x7f80000000007812 */ /* 0x000fe200078efcff */
[----:B------:R-:W-:Y:S05]  /*2dc80*/  BRA `(.L_x_75) ;  /* 0x0000001000007947 */ /* 0x000fea0003800000 */
.L_x_73:
[----:B------:R-:W-:Y:S02]  /*2dc90*/  IMAD R0, R26, 0x800000, R0 ;  /* 0x008000001a007824 */ /* 0x000fe400078e0200 */
.L_x_75:
[----:B------:R-:W-:Y:S05]  /*2dca0*/  BSYNC B3 ;  /* 0x0000000000037941 */ /* 0x000fea0003800000 */
.L_x_72:
[----:B------:R-:W-:Y:S05]  /*2dcb0*/  BRA `(.L_x_76) ;  /* 0x0000008000007947 */ /* 0x000fea0003800000 */
.L_x_71:
[----:B------:R-:W-:-:S04]  /*2dcc0*/  LOP3.LUT R0, R2, 0x80000000, R0, 0x48, !PT ;  /* 0x8000000002007812 */ /* 0x000fc800078e4800 */
[----:B------:R-:W-:Y:S01]  /*2dcd0*/  LOP3.LUT R0, R0, 0x7f800000, RZ, 0xfc, !PT ;  /* 0x7f80000000007812 */ /* 0x000fe200078efcff */
[----:B------:R-:W-:Y:S05]  /*2dce0*/  BRA `(.L_x_76) ;  /* 0x0000005000007947 */ /* 0x000fea0003800000 */
.L_x_70:
[----:B------:R-:W-:Y:S01]  /*2dcf0*/  LOP3.LUT R0, R2, 0x80000000, R0, 0x48, !PT ;  /* 0x8000000002007812 */ /* 0x000fe200078e4800 */
[----:B------:R-:W-:Y:S05]  /*2dd00*/  BRA `(.L_x_76) ;  /* 0x0000003000007947 */ /* 0x000fea0003800000 */
.L_x_69:
[----:B------:R-:W0:Y:S01]  /*2dd10*/  MUFU.RSQ R0, -QNAN ;  /* 0xffc0000000007908 */ /* 0x000e220000001400 */
[----:B------:R-:W-:Y:S05]  /*2dd20*/  BRA `(.L_x_76) ;  /* 0x0000001000007947 */ /* 0x000fea0003800000 */
.L_x_68:
[----:B------:R-:W-:Y:S02]  /*2dd30*/  FADD.FTZ R0, R0, R2 ;  /* 0x0000000200007221 */ /* 0x000fe40000010000 */
.L_x_76:
[----:B------:R-:W-:Y:S05]  /*2dd40*/  BSYNC B2 ;  /* 0x0000000000027941 */ /* 0x000fea0003800000 */
.L_x_66:
[----:B------:R-:W-:Y:S01]  /*2dd50*/  MOV R26, R39 ;  /* 0x00000027001a7202 */ /* 0x000fe20000000f00 */
[----:B------:R-:W-:Y:S02]  /*2dd60*/  IMAD.MOV.U32 R27, RZ, RZ, 0x0 ;  /* 0x00000000ff1b7424 */ /* 0x000fe400078e00ff */
[----:B0-----:R-:W-:Y:S02]  /*2dd70*/  IMAD.MOV.U32 R3, RZ, RZ, R0 ;  /* 0x000000ffff037224 */ /* 0x001fe400078e0000 */
[----:B------:R-:W-:Y:S05]  /*2dd80*/  RET.REL.NODEC R26 `(eval_multi_expr_kernel) ;  /* 0xfffd22701a007950 */ /* 0x000fea0003c3ffff */
.L_x_77:
[----:B------:R-:W-:-:S00]  /*2dd90*/  BRA `(.L_x_77) ;  /* 0xfffffff000007947 */ /* 0x000fc0000383ffff */
[----:B------:R-:W-:-:S00]  /*2dda0*/  NOP ;  /* 0x0000000000007918 */ /* 0x000fc00000000000 */
        /* <DEDUP_REMOVED lines=13> */
.L_x_126:


//--------------------- .nv.global.init           --------------------------
	.section	.nv.global.init,"aw",@progbits
	.align	4
.nv.global.init:
	.type		OP_LOOSE_POW,@object
	.size		OP_LOOSE_POW,(OP_NEG - OP_LOOSE_POW)
OP_LOOSE_POW:
        /*0000*/ 	.byte	0x09, 0x00, 0x00, 0x00
	.type		OP_NEG,@object
	.size		OP_NEG,(OP_ADD - OP_NEG)
OP_NEG:
        /*0004*/ 	.byte	0x19, 0x00, 0x00, 0x00
	.type		OP_ADD,@object
	.size		OP_ADD,(OP_LOG - OP_ADD)
OP_ADD:
        /*0008*/ 	.byte	0x01, 0x00, 0x00, 0x00
	.type		OP_LOG,@object
	.size		OP_LOG,(OP_SINH - OP_LOG)
OP_LOG:
        /*000c*/ 	.byte	0x11, 0x00, 0x00, 0x00
	.type		OP_SINH,@object
	.size		OP_SINH,(MAX_VAL - OP_SINH)
OP_SINH:
        /*0010*/ 	.byte	0x0d, 0x00, 0x00, 0x00
	.type		MAX_VAL,@object
	.size		MAX_VAL,(OP_POW - MAX_VAL)
MAX_VAL:
        /*0014*/ 	.byte	0x28, 0x6b, 0x6e, 0x4e
	.type		OP_POW,@object
	.size		OP_POW,(OP_ATAN - OP_POW)
OP_POW:
        /*0018*/ 	.byte	0x05, 0x00, 0x00, 0x00
	.type		OP_ATAN,@object
	.size		OP_ATAN,(OP_COS - OP_ATAN)
OP_ATAN:
        /*001c*/ 	.byte	0x15, 0x00, 0x00, 0x00
	.type		OP_COS,@object
	.size		OP_COS,(OP_LOOSE_SQRT - OP_COS)
OP_COS:
        /*0020*/ 	.byte	0x0b, 0x00, 0x00, 0x00
	.type		OP_LOOSE_SQRT,@object
	.size		OP_LOOSE_SQRT,(OP_MUL - OP_LOOSE_SQRT)
OP_LOOSE_SQRT:
        /*0024*/ 	.byte	0x1b, 0x00, 0x00, 0x00
	.type		OP_MUL,@object
	.size		OP_MUL,(OP_ASIN - OP_MUL)
OP_MUL:
        /*0028*/ 	.byte	0x03, 0x00, 0x00, 0x00
	.type		OP_ASIN,@object
	.size		OP_ASIN,(OP_MAX - OP_ASIN)
OP_ASIN:
        /*002c*/ 	.byte	0x13, 0x00, 0x00, 0x00
	.type		OP_MAX,@object
	.size		OP_MAX,(OP_LOOSE_INV - OP_MAX)
OP_MAX:
        /*0030*/ 	.byte	0x07, 0x00, 0x00, 0x00
	.type		OP_LOOSE_INV,@object
	.size		OP_LOOSE_INV,(OP_TANH - OP_LOOSE_INV)
OP_LOOSE_INV:
        /*0034*/ 	.byte	0x17, 0x00, 0x00, 0x00
	.type		OP_TANH,@object
	.size		OP_TANH,(OP_SIN - OP_TANH)
OP_TANH:
        /*0038*/ 	.byte	0x0f, 0x00, 0x00, 0x00
	.type		OP_SIN,@object
	.size		OP_SIN,(OP_SQRT - OP_SIN)
OP_SIN:
        /*003c*/ 	.byte	0x0a, 0x00, 0x00, 0x00
	.type		OP_SQRT,@object
	.size		OP_SQRT,(OP_SUB - OP_SQRT)
OP_SQRT:
        /*0040*/ 	.byte	0x1a, 0x00, 0x00, 0x00
	.type		OP_SUB,@object
	.size		OP_SUB,(OP_INV - OP_SUB)
OP_SUB:
        /*0044*/ 	.byte	0x02, 0x00, 0x00, 0x00
	.type		OP_INV,@object
	.size		OP_INV,(OP_COSH - OP_INV)
OP_INV:
        /*0048*/ 	.byte	0x12, 0x00, 0x00, 0x00
	.type		OP_COSH,@object
	.size		OP_COSH,(OP_MIN - OP_COSH)
OP_COSH:
        /*004c*/ 	.byte	0x0e, 0x00, 0x00, 0x00
	.type		OP_MIN,@object
	.size		OP_MIN,(OP_LOOSE_LOG - OP_MIN)
OP_MIN:
        /*0050*/ 	.byte	0x06, 0x00, 0x00, 0x00
	.type		OP_LOOSE_LOG,@object
	.size		OP_LOOSE_LOG,(OP_TAN - OP_LOOSE_LOG)
OP_LOOSE_LOG:
        /*0054*/ 	.byte	0x16, 0x00, 0x00, 0x00
	.type		OP_TAN,@object
	.size		OP_TAN,(DELTA - OP_TAN)
OP_TAN:
        /*0058*/ 	.byte	0x0c, 0x00, 0x00, 0x00
	.type		DELTA,@object
	.size		DELTA,(OP_DIV - DELTA)
DELTA:
        /*005c*/ 	.byte	0x5f, 0x70, 0x89, 0x30
	.type		OP_DIV,@object
	.size		OP_DIV,(OP_ACOS - OP_DIV)
OP_DIV:
        /*0060*/ 	.byte	0x04, 0x00, 0x00, 0x00
	.type		OP_ACOS,@object
	.size		OP_ACOS,(OP_LOOSE_DIV - OP_ACOS)
OP_ACOS:
        /*0064*/ 	.byte	0x14, 0x00, 0x00, 0x00
	.type		OP_LOOSE_DIV,@object
	.size		OP_LOOSE_DIV,(OP_ABS - OP_LOOSE_DIV)
OP_LOOSE_DIV:
        /*0068*/ 	.byte	0x08, 0x00, 0x00, 0x00
	.type		OP_ABS,@object
	.size		OP_ABS,(OP_EXP - OP_ABS)
OP_ABS:
        /*006c*/ 	.byte	0x18, 0x00, 0x00, 0x00
	.type		OP_EXP,@object
	.size		OP_EXP,(__cudart_i2opi_f - OP_EXP)
OP_EXP:
        /*0070*/ 	.byte	0x10, 0x00, 0x00, 0x00
	.type		__cudart_i2opi_f,@object
	.size		__cudart_i2opi_f,(.L_29 - __cudart_i2opi_f)
__cudart_i2opi_f:
        /*0074*/ 	.byte	0x41, 0x90, 0x43, 0x3c, 0x99, 0x95, 0x62, 0xdb, 0xc0, 0xdd, 0x34, 0xf5, 0xd1, 0x57, 0x27, 0xfc
        /*0084*/ 	.byte	0x29, 0x15, 0x44, 0x4e, 0x6e, 0x83, 0xf9, 0xa2
.L_29:
